//
// Generated by NVIDIA NVVM Compiler
//
// Compiler Build ID: CL-36424714
// Cuda compilation tools, release 13.0, V13.0.88
// Based on NVVM 20.0.0
//

.version 9.0
.target sm_100
.address_size 64

	// .globl	_Z15convolve_globalPfS_ii

.visible .entry _Z15convolve_globalPfS_ii(
	.param .u64 .ptr .align 1 _Z15convolve_globalPfS_ii_param_0,
	.param .u64 .ptr .align 1 _Z15convolve_globalPfS_ii_param_1,
	.param .u32 _Z15convolve_globalPfS_ii_param_2,
	.param .u32 _Z15convolve_globalPfS_ii_param_3
)
{
	.reg .pred 	%p<4>;
	.reg .b32 	%r<16>;
	.reg .b32 	%f<19>;
	.reg .b64 	%rd<12>;

	ld.param.u64 	%rd1, [_Z15convolve_globalPfS_ii_param_0];
	ld.param.u64 	%rd2, [_Z15convolve_globalPfS_ii_param_1];
	ld.param.u32 	%r4, [_Z15convolve_globalPfS_ii_param_2];
	ld.param.u32 	%r5, [_Z15convolve_globalPfS_ii_param_3];
	mov.u32 	%r6, %ctaid.y;
	mov.u32 	%r7, %tid.y;
	add.s32 	%r1, %r6, %r7;
	mov.u32 	%r8, %ctaid.x;
	mov.u32 	%r9, %tid.x;
	add.s32 	%r10, %r8, %r9;
	setp.ge.s32 	%p1, %r1, %r5;
	setp.ge.s32 	%p2, %r10, %r4;
	or.pred  	%p3, %p1, %p2;
	@%p3 bra 	$L__BB0_2;
	cvta.to.global.u64 	%rd3, %rd2;
	cvta.to.global.u64 	%rd4, %rd1;
	add.s32 	%r11, %r4, 2;
	mad.lo.s32 	%r12, %r4, %r1, %r10;
	add.s32 	%r13, %r1, -1;
	add.s32 	%r14, %r10, %r11;
	mad.lo.s32 	%r15, %r13, %r11, %r14;
	mul.wide.s32 	%rd5, %r15, 4;
	add.s64 	%rd6, %rd4, %rd5;
	ld.global.f32 	%f1, [%rd6];
	fma.rn.f32 	%f2, %f1, 0f00000000, 0f00000000;
	mul.wide.s32 	%rd7, %r11, 4;
	add.s64 	%rd8, %rd6, %rd7;
	ld.global.f32 	%f3, [%rd8];
	fma.rn.f32 	%f4, %f3, 0fBE800000, %f2;
	add.s64 	%rd9, %rd8, %rd7;
	ld.global.f32 	%f5, [%rd9];
	fma.rn.f32 	%f6, %f5, 0f00000000, %f4;
	ld.global.f32 	%f7, [%rd6+4];
	fma.rn.f32 	%f8, %f7, 0fBE800000, %f6;
	ld.global.f32 	%f9, [%rd8+4];
	add.f32 	%f10, %f8, %f9;
	ld.global.f32 	%f11, [%rd9+4];
	fma.rn.f32 	%f12, %f11, 0fBE800000, %f10;
	ld.global.f32 	%f13, [%rd6+8];
	fma.rn.f32 	%f14, %f13, 0f00000000, %f12;
	ld.global.f32 	%f15, [%rd8+8];
	fma.rn.f32 	%f16, %f15, 0fBE800000, %f14;
	ld.global.f32 	%f17, [%rd9+8];
	fma.rn.f32 	%f18, %f17, 0f00000000, %f16;
	mul.wide.s32 	%rd10, %r12, 4;
	add.s64 	%rd11, %rd3, %rd10;
	st.global.f32 	[%rd11], %f18;
$L__BB0_2:
	ret;

}
	// .globl	_Z10ConvKernelPfS_ll
.visible .entry _Z10ConvKernelPfS_ll(
	.param .u64 .ptr .align 1 _Z10ConvKernelPfS_ll_param_0,
	.param .u64 .ptr .align 1 _Z10ConvKernelPfS_ll_param_1,
	.param .u64 _Z10ConvKernelPfS_ll_param_2,
	.param .u64 _Z10ConvKernelPfS_ll_param_3
)
{
	.reg .pred 	%p<46>;
	.reg .b32 	%r<24>;
	.reg .b32 	%f<71>;
	.reg .b64 	%rd<58>;

	ld.param.u64 	%rd17, [_Z10ConvKernelPfS_ll_param_0];
	ld.param.u64 	%rd20, [_Z10ConvKernelPfS_ll_param_1];
	ld.param.u64 	%rd18, [_Z10ConvKernelPfS_ll_param_2];
	ld.param.u64 	%rd19, [_Z10ConvKernelPfS_ll_param_3];
	cvta.to.global.u64 	%rd1, %rd20;
	mov.u32 	%r3, %ctaid.y;
	mov.u32 	%r4, %ntid.y;
	mov.u32 	%r5, %tid.y;
	mad.lo.s32 	%r6, %r3, %r4, %r5;
	mov.u32 	%r7, %ctaid.x;
	mov.u32 	%r8, %ntid.x;
	mov.u32 	%r9, %tid.x;
	mad.lo.s32 	%r1, %r7, %r8, %r9;
	cvt.u32.u64 	%r10, %rd19;
	mul.lo.s32 	%r2, %r6, %r10;
	cvt.u64.u32 	%rd2, %r6;
	setp.le.s64 	%p1, %rd19, %rd2;
	cvt.s64.s32 	%rd21, %r1;
	setp.le.s64 	%p2, %rd18, %rd21;
	or.pred  	%p3, %p2, %p1;
	mov.f32 	%f62, 0f00000000;
	@%p3 bra 	$L__BB1_29;
	cvt.u32.u64 	%r11, %rd2;
	setp.eq.s32 	%p4, %r11, 0;
	add.s32 	%r12, %r11, -1;
	cvt.u64.u32 	%rd3, %r12;
	mul.lo.s64 	%rd4, %rd19, %rd3;
	setp.lt.s32 	%p5, %r1, 1;
	or.pred  	%p6, %p5, %p4;
	@%p6 bra 	$L__BB1_4;
	setp.lt.u64 	%p7, %rd19, %rd3;
	add.s32 	%r13, %r1, -1;
	cvt.u64.u32 	%rd5, %r13;
	setp.lt.s64 	%p8, %rd18, %rd5;
	or.pred  	%p9, %p8, %p7;
	@%p9 bra 	$L__BB1_4;
	add.s64 	%rd23, %rd4, %rd5;
	shl.b64 	%rd24, %rd23, 2;
	add.s64 	%rd25, %rd1, %rd24;
	ld.global.f32 	%f28, [%rd25];
	fma.rn.f32 	%f62, %f28, 0f00000000, 0f00000000;
$L__BB1_4:
	setp.eq.s32 	%p10, %r11, 0;
	setp.lt.s32 	%p11, %r1, 0;
	or.pred  	%p12, %p11, %p10;
	mov.f32 	%f63, 0f80000000;
	@%p12 bra 	$L__BB1_7;
	setp.lt.u64 	%p13, %rd19, %rd3;
	cvt.u64.u32 	%rd6, %r1;
	setp.lt.s64 	%p14, %rd18, %rd6;
	or.pred  	%p15, %p14, %p13;
	@%p15 bra 	$L__BB1_7;
	add.s64 	%rd27, %rd4, %rd6;
	shl.b64 	%rd28, %rd27, 2;
	add.s64 	%rd29, %rd1, %rd28;
	ld.global.f32 	%f31, [%rd29];
	mul.f32 	%f63, %f31, 0fBE800000;
$L__BB1_7:
	setp.eq.s32 	%p16, %r11, 0;
	add.f32 	%f5, %f62, %f63;
	setp.lt.s32 	%p17, %r1, -1;
	or.pred  	%p18, %p17, %p16;
	mov.f32 	%f64, 0f00000000;
	@%p18 bra 	$L__BB1_10;
	setp.lt.u64 	%p19, %rd19, %rd3;
	add.s32 	%r16, %r1, 1;
	cvt.u64.u32 	%rd7, %r16;
	setp.lt.s64 	%p20, %rd18, %rd7;
	or.pred  	%p21, %p20, %p19;
	@%p21 bra 	$L__BB1_10;
	add.s64 	%rd31, %rd4, %rd7;
	shl.b64 	%rd32, %rd31, 2;
	add.s64 	%rd33, %rd1, %rd32;
	ld.global.f32 	%f34, [%rd33];
	mul.f32 	%f64, %f34, 0f00000000;
$L__BB1_10:
	setp.lt.s32 	%p22, %r1, 1;
	add.f32 	%f8, %f5, %f64;
	mul.lo.s64 	%rd8, %rd19, %rd2;
	mov.f32 	%f65, 0f80000000;
	@%p22 bra 	$L__BB1_13;
	setp.lt.u64 	%p23, %rd19, %rd2;
	add.s32 	%r17, %r1, -1;
	cvt.u64.u32 	%rd9, %r17;
	setp.lt.s64 	%p24, %rd18, %rd9;
	or.pred  	%p25, %p24, %p23;
	@%p25 bra 	$L__BB1_13;
	add.s64 	%rd34, %rd8, %rd9;
	shl.b64 	%rd35, %rd34, 2;
	add.s64 	%rd36, %rd1, %rd35;
	ld.global.f32 	%f37, [%rd36];
	mul.f32 	%f65, %f37, 0fBE800000;
$L__BB1_13:
	setp.lt.s32 	%p26, %r1, 0;
	add.f32 	%f11, %f8, %f65;
	mov.f32 	%f66, 0f00000000;
	@%p26 bra 	$L__BB1_16;
	setp.lt.u64 	%p27, %rd19, %rd2;
	cvt.u64.u32 	%rd10, %r1;
	setp.lt.s64 	%p28, %rd18, %rd10;
	or.pred  	%p29, %p28, %p27;
	@%p29 bra 	$L__BB1_16;
	add.s64 	%rd37, %rd8, %rd10;
	shl.b64 	%rd38, %rd37, 2;
	add.s64 	%rd39, %rd1, %rd38;
	ld.global.f32 	%f66, [%rd39];
$L__BB1_16:
	setp.lt.s32 	%p30, %r1, -1;
	add.f32 	%f14, %f11, %f66;
	mov.f32 	%f67, 0f80000000;
	@%p30 bra 	$L__BB1_19;
	setp.lt.u64 	%p31, %rd19, %rd2;
	add.s32 	%r18, %r1, 1;
	cvt.u64.u32 	%rd11, %r18;
	setp.lt.s64 	%p32, %rd18, %rd11;
	or.pred  	%p33, %p32, %p31;
	@%p33 bra 	$L__BB1_19;
	add.s64 	%rd40, %rd8, %rd11;
	shl.b64 	%rd41, %rd40, 2;
	add.s64 	%rd42, %rd1, %rd41;
	ld.global.f32 	%f42, [%rd42];
	mul.f32 	%f67, %f42, 0fBE800000;
$L__BB1_19:
	setp.lt.s32 	%p34, %r1, 1;
	add.f32 	%f17, %f14, %f67;
	add.s32 	%r20, %r11, 1;
	cvt.u64.u32 	%rd12, %r20;
	mul.lo.s64 	%rd13, %rd19, %rd12;
	mov.f32 	%f68, 0f00000000;
	@%p34 bra 	$L__BB1_22;
	setp.lt.u64 	%p35, %rd19, %rd12;
	add.s32 	%r21, %r1, -1;
	cvt.u64.u32 	%rd14, %r21;
	setp.lt.s64 	%p36, %rd18, %rd14;
	or.pred  	%p37, %p36, %p35;
	@%p37 bra 	$L__BB1_22;
	add.s64 	%rd44, %rd13, %rd14;
	shl.b64 	%rd45, %rd44, 2;
	add.s64 	%rd46, %rd1, %rd45;
	ld.global.f32 	%f45, [%rd46];
	mul.f32 	%f68, %f45, 0f00000000;
$L__BB1_22:
	setp.lt.s32 	%p38, %r1, 0;
	add.f32 	%f20, %f17, %f68;
	mov.f32 	%f69, 0f80000000;
	@%p38 bra 	$L__BB1_25;
	setp.lt.u64 	%p39, %rd19, %rd12;
	cvt.u64.u32 	%rd15, %r1;
	setp.lt.s64 	%p40, %rd18, %rd15;
	or.pred  	%p41, %p40, %p39;
	@%p41 bra 	$L__BB1_25;
	add.s64 	%rd48, %rd13, %rd15;
	shl.b64 	%rd49, %rd48, 2;
	add.s64 	%rd50, %rd1, %rd49;
	ld.global.f32 	%f48, [%rd50];
	mul.f32 	%f69, %f48, 0fBE800000;
$L__BB1_25:
	setp.lt.s32 	%p42, %r1, -1;
	add.f32 	%f23, %f20, %f69;
	mov.f32 	%f70, 0f00000000;
	@%p42 bra 	$L__BB1_28;
	setp.lt.u64 	%p43, %rd19, %rd12;
	add.s32 	%r22, %r1, 1;
	cvt.u64.u32 	%rd16, %r22;
	setp.lt.s64 	%p44, %rd18, %rd16;
	or.pred  	%p45, %p44, %p43;
	@%p45 bra 	$L__BB1_28;
	add.s64 	%rd52, %rd13, %rd16;
	shl.b64 	%rd53, %rd52, 2;
	add.s64 	%rd54, %rd1, %rd53;
	ld.global.f32 	%f51, [%rd54];
	mul.f32 	%f70, %f51, 0f00000000;
$L__BB1_28:
	add.f32 	%f52, %f23, %f70;
	add.s32 	%r23, %r2, %r1;
	cvta.to.global.u64 	%rd55, %rd17;
	mul.wide.s32 	%rd56, %r23, 4;
	add.s64 	%rd57, %rd55, %rd56;
	st.global.f32 	[%rd57], %f52;
$L__BB1_29:
	ret;

}
	// .globl	_Z10ConvKernelPdS_ll
.visible .entry _Z10ConvKernelPdS_ll(
	.param .u64 .ptr .align 1 _Z10ConvKernelPdS_ll_param_0,
	.param .u64 .ptr .align 1 _Z10ConvKernelPdS_ll_param_1,
	.param .u64 _Z10ConvKernelPdS_ll_param_2,
	.param .u64 _Z10ConvKernelPdS_ll_param_3
)
{
	.reg .pred 	%p<22>;
	.reg .b32 	%r<18>;
	.reg .b64 	%rd<32>;
	.reg .b64 	%fd<26>;

	ld.param.u64 	%rd12, [_Z10ConvKernelPdS_ll_param_0];
	ld.param.u64 	%rd15, [_Z10ConvKernelPdS_ll_param_1];
	ld.param.u64 	%rd13, [_Z10ConvKernelPdS_ll_param_2];
	ld.param.u64 	%rd14, [_Z10ConvKernelPdS_ll_param_3];
	cvta.to.global.u64 	%rd1, %rd15;
	mov.u32 	%r5, %ctaid.y;
	mov.u32 	%r1, %ntid.y;
	mov.u32 	%r6, %tid.y;
	mad.lo.s32 	%r7, %r5, %r1, %r6;
	mov.u32 	%r8, %ctaid.x;
	mov.u32 	%r2, %ntid.x;
	mov.u32 	%r9, %tid.x;
	mad.lo.s32 	%r10, %r8, %r2, %r9;
	cvt.u32.u64 	%r11, %rd14;
	mad.lo.s32 	%r3, %r10, %r11, %r7;
	cvt.u64.u32 	%rd2, %r7;
	setp.le.s64 	%p1, %rd14, %rd2;
	cvt.s64.s32 	%rd3, %r10;
	setp.ge.s64 	%p2, %rd3, %rd13;
	or.pred  	%p3, %p2, %p1;
	@%p3 bra 	$L__BB2_11;
	cvt.u32.u64 	%r12, %rd3;
	cvt.u32.u64 	%r4, %rd2;
	cvt.u64.u32 	%rd4, %r2;
	cvt.u64.u32 	%rd5, %r1;
	add.s32 	%r13, %r4, -1;
	setp.ne.s32 	%p4, %r4, 0;
	cvt.s64.s32 	%rd16, %r13;
	sub.s64 	%rd6, %rd16, %rd14;
	add.s32 	%r14, %r12, -1;
	setp.gt.s32 	%p5, %r12, 0;
	or.pred  	%p6, %p5, %p4;
	cvt.s64.s32 	%rd7, %r14;
	mad.lo.s64 	%rd17, %rd14, %rd7, %rd2;
	shl.b64 	%rd18, %rd17, 3;
	add.s64 	%rd8, %rd1, %rd18;
	@%p6 bra 	$L__BB2_3;
	setp.lt.s64 	%p7, %rd6, %rd5;
	sub.s64 	%rd20, %rd7, %rd13;
	setp.lt.s64 	%p8, %rd20, %rd4;
	mov.f64 	%fd24, 0d0000000000000000;
	and.pred  	%p9, %p8, %p7;
	@%p9 bra 	$L__BB2_4;
$L__BB2_3:
	ld.global.f64 	%fd24, [%rd8+-8];
$L__BB2_4:
	setp.ne.s32 	%p10, %r4, 0;
	fma.rn.f64 	%fd3, %fd24, 0d0000000000000000, 0d0000000000000000;
	setp.gt.s32 	%p11, %r12, -1;
	or.pred  	%p12, %p11, %p10;
	mad.lo.s64 	%rd21, %rd14, %rd3, %rd2;
	shl.b64 	%rd22, %rd21, 3;
	add.s64 	%rd9, %rd1, %rd22;
	@%p12 bra 	$L__BB2_6;
	setp.lt.s64 	%p13, %rd6, %rd5;
	sub.s64 	%rd24, %rd3, %rd13;
	setp.lt.s64 	%p14, %rd24, %rd4;
	and.pred  	%p15, %p14, %p13;
	@%p15 bra 	$L__BB2_7;
$L__BB2_6:
	ld.global.f64 	%fd24, [%rd9+-8];
$L__BB2_7:
	add.s32 	%r17, %r12, 1;
	setp.gt.s32 	%p17, %r12, -2;
	or.pred  	%p18, %p17, %p10;
	cvt.s64.s32 	%rd10, %r17;
	mad.lo.s64 	%rd25, %rd14, %rd10, %rd2;
	shl.b64 	%rd26, %rd25, 3;
	add.s64 	%rd11, %rd1, %rd26;
	@%p18 bra 	$L__BB2_9;
	setp.lt.s64 	%p19, %rd6, %rd5;
	sub.s64 	%rd28, %rd10, %rd13;
	setp.lt.s64 	%p20, %rd28, %rd4;
	and.pred  	%p21, %p20, %p19;
	mov.f64 	%fd25, %fd24;
	@%p21 bra 	$L__BB2_10;
$L__BB2_9:
	ld.global.f64 	%fd25, [%rd11+-8];
$L__BB2_10:
	sub.f64 	%fd9, %fd3, %fd24;
	fma.rn.f64 	%fd10, %fd25, 0d0000000000000000, %fd9;
	ld.global.f64 	%fd11, [%rd8];
	sub.f64 	%fd12, %fd10, %fd11;
	ld.global.f64 	%fd13, [%rd9];
	fma.rn.f64 	%fd14, %fd13, 0d4010000000000000, %fd12;
	ld.global.f64 	%fd15, [%rd11];
	sub.f64 	%fd16, %fd14, %fd15;
	ld.global.f64 	%fd17, [%rd8+8];
	fma.rn.f64 	%fd18, %fd17, 0d0000000000000000, %fd16;
	ld.global.f64 	%fd19, [%rd9+8];
	sub.f64 	%fd20, %fd18, %fd19;
	ld.global.f64 	%fd21, [%rd11+8];
	fma.rn.f64 	%fd22, %fd21, 0d0000000000000000, %fd20;
	cvta.to.global.u64 	%rd29, %rd12;
	mul.wide.s32 	%rd30, %r3, 8;
	add.s64 	%rd31, %rd29, %rd30;
	st.global.f64 	[%rd31], %fd22;
$L__BB2_11:
	ret;

}
	// .globl	_Z8copy_gpuPdS_ll
.visible .entry _Z8copy_gpuPdS_ll(
	.param .u64 .ptr .align 1 _Z8copy_gpuPdS_ll_param_0,
	.param .u64 .ptr .align 1 _Z8copy_gpuPdS_ll_param_1,
	.param .u64 _Z8copy_gpuPdS_ll_param_2,
	.param .u64 _Z8copy_gpuPdS_ll_param_3
)
{
	.reg .pred 	%p<4>;
	.reg .b32 	%r<10>;
	.reg .b64 	%rd<17>;
	.reg .b64 	%fd<2>;

	ld.param.u64 	%rd3, [_Z8copy_gpuPdS_ll_param_0];
	ld.param.u64 	%rd4, [_Z8copy_gpuPdS_ll_param_1];
	ld.param.u64 	%rd6, [_Z8copy_gpuPdS_ll_param_2];
	ld.param.u64 	%rd7, [_Z8copy_gpuPdS_ll_param_3];
	mov.u32 	%r1, %ctaid.y;
	mov.u32 	%r2, %ntid.y;
	mov.u32 	%r3, %tid.y;
	mad.lo.s32 	%r4, %r1, %r2, %r3;
	mov.u32 	%r6, %ctaid.x;
	mov.u32 	%r7, %ntid.x;
	mov.u32 	%r8, %tid.x;
	mad.lo.s32 	%r9, %r6, %r7, %r8;
	cvt.s64.s32 	%rd1, %r9;
	setp.le.s64 	%p1, %rd6, %rd1;
	cvt.u64.u32 	%rd2, %r4;
	setp.le.s64 	%p2, %rd7, %rd2;
	or.pred  	%p3, %p1, %p2;
	@%p3 bra 	$L__BB3_2;
	cvta.to.global.u64 	%rd8, %rd4;
	cvta.to.global.u64 	%rd9, %rd3;
	add.s64 	%rd10, %rd7, 4;
	mad.lo.s64 	%rd11, %rd10, %rd1, %rd2;
	shl.b64 	%rd12, %rd11, 3;
	add.s64 	%rd13, %rd8, %rd12;
	ld.global.f64 	%fd1, [%rd13];
	mad.lo.s64 	%rd14, %rd7, %rd1, %rd2;
	shl.b64 	%rd15, %rd14, 3;
	add.s64 	%rd16, %rd9, %rd15;
	st.global.f64 	[%rd16], %fd1;
$L__BB3_2:
	ret;

}
	// .globl	_Z8copy_gpuPfS_ll
.visible .entry _Z8copy_gpuPfS_ll(
	.param .u64 .ptr .align 1 _Z8copy_gpuPfS_ll_param_0,
	.param .u64 .ptr .align 1 _Z8copy_gpuPfS_ll_param_1,
	.param .u64 _Z8copy_gpuPfS_ll_param_2,
	.param .u64 _Z8copy_gpuPfS_ll_param_3
)
{
	.reg .pred 	%p<4>;
	.reg .b32 	%r<12>;
	.reg .b32 	%f<2>;
	.reg .b64 	%rd<18>;

	ld.param.u64 	%rd3, [_Z8copy_gpuPfS_ll_param_0];
	ld.param.u64 	%rd4, [_Z8copy_gpuPfS_ll_param_1];
	ld.param.u64 	%rd6, [_Z8copy_gpuPfS_ll_param_2];
	ld.param.u64 	%rd7, [_Z8copy_gpuPfS_ll_param_3];
	mov.u32 	%r1, %ctaid.y;
	mov.u32 	%r2, %ntid.y;
	mov.u32 	%r3, %tid.y;
	mad.lo.s32 	%r4, %r1, %r2, %r3;
	mov.u32 	%r6, %ctaid.x;
	mov.u32 	%r7, %ntid.x;
	mov.u32 	%r8, %tid.x;
	mad.lo.s32 	%r9, %r6, %r7, %r8;
	cvt.s64.s32 	%rd1, %r9;
	setp.le.s64 	%p1, %rd6, %rd1;
	cvt.u64.u32 	%rd2, %r4;
	setp.le.s64 	%p2, %rd7, %rd2;
	or.pred  	%p3, %p1, %p2;
	@%p3 bra 	$L__BB4_2;
	cvt.u32.u64 	%r10, %rd1;
	cvta.to.global.u64 	%rd8, %rd4;
	cvta.to.global.u64 	%rd9, %rd3;
	add.s64 	%rd10, %rd7, 4;
	add.s32 	%r11, %r10, 2;
	cvt.s64.s32 	%rd11, %r11;
	mad.lo.s64 	%rd12, %rd10, %rd11, %rd2;
	shl.b64 	%rd13, %rd12, 2;
	add.s64 	%rd14, %rd8, %rd13;
	ld.global.f32 	%f1, [%rd14+8];
	mad.lo.s64 	%rd15, %rd7, %rd1, %rd2;
	shl.b64 	%rd16, %rd15, 2;
	add.s64 	%rd17, %rd9, %rd16;
	st.global.f32 	[%rd17], %f1;
$L__BB4_2:
	ret;

}


// ===== COMPILED SASS (sm_100) =====

	.target	sm_100

	.elftype	@"ET_EXEC"


//--------------------- .note.nv.tkinfo           --------------------------
	.section	.note.nv.tkinfo,"",@"SHT_NOTE"
	.sectionflags	@"SHF_NOTE_NV_TKINFO"
	.tkinfo
        /*0018*/ 	.word	0x00000002
        /*0030*/ 	.string	""
        /*0030*/ 	.string	"ptxas"
        /*0030*/ 	.string	"Cuda compilation tools, release 13.0, V13.0.88"
        /*0030*/ 	.string	"Build cuda_13.0.r13.0/compiler.36424714_0"
        /*0030*/ 	.string	"-arch sm_100 -m 64 "



//--------------------- .note.nv.cuinfo           --------------------------
	.section	.note.nv.cuinfo,"",@"SHT_NOTE"
	.sectionflags	@"SHF_NOTE_NV_CUINFO"
        /*0018*/ 	.short	0x0002
        /*001a*/ 	.short	0x0064
        /*001c*/ 	.short	0x0082
	.zero		2


//--------------------- .nv.info                  --------------------------
	.section	.nv.info,"",@"SHT_CUDA_INFO"
	.align	4


	//----- nvinfo : EIATTR_REGCOUNT
	.align		4
        /*0000*/ 	.byte	0x04, 0x2f
        /*0002*/ 	.short	(.L_1 - .L_0)
	.align		4
.L_0:
        /*0004*/ 	.word	index@(_Z15convolve_globalPfS_ii)
        /*0008*/ 	.word	0x0000001e


	//----- nvinfo : EIATTR_FRAME_SIZE
	.align		4
.L_1:
        /*000c*/ 	.byte	0x04, 0x11
        /*000e*/ 	.short	(.L_3 - .L_2)
	.align		4
.L_2:
        /*0010*/ 	.word	index@(_Z15convolve_globalPfS_ii)
        /*0014*/ 	.word	0x00000000


	//----- nvinfo : EIATTR_REGCOUNT
	.align		4
.L_3:
        /*0018*/ 	.byte	0x04, 0x2f
        /*001a*/ 	.short	(.L_5 - .L_4)
	.align		4
.L_4:
        /*001c*/ 	.word	index@(_Z10ConvKernelPfS_ll)
        /*0020*/ 	.word	0x00000012


	//----- nvinfo : EIATTR_FRAME_SIZE
	.align		4
.L_5:
        /*0024*/ 	.byte	0x04, 0x11
        /*0026*/ 	.short	(.L_7 - .L_6)
	.align		4
.L_6:
        /*0028*/ 	.word	index@(_Z10ConvKernelPfS_ll)
        /*002c*/ 	.word	0x00000000


	//----- nvinfo : EIATTR_REGCOUNT
	.align		4
.L_7:
        /*0030*/ 	.byte	0x04, 0x2f
        /*0032*/ 	.short	(.L_9 - .L_8)
	.align		4
.L_8:
        /*0034*/ 	.word	index@(_Z10ConvKernelPdS_ll)
        /*0038*/ 	.word	0x0000001c


	//----- nvinfo : EIATTR_FRAME_SIZE
	.align		4
.L_9:
        /*003c*/ 	.byte	0x04, 0x11
        /*003e*/ 	.short	(.L_11 - .L_10)
	.align		4
.L_10:
        /*0040*/ 	.word	index@(_Z10ConvKernelPdS_ll)
        /*0044*/ 	.word	0x00000000


	//----- nvinfo : EIATTR_REGCOUNT
	.align		4
.L_11:
        /*0048*/ 	.byte	0x04, 0x2f
        /*004a*/ 	.short	(.L_13 - .L_12)
	.align		4
.L_12:
        /*004c*/ 	.word	index@(_Z8copy_gpuPdS_ll)
        /*0050*/ 	.word	0x0000000c


	//----- nvinfo : EIATTR_FRAME_SIZE
	.align		4
.L_13:
        /*0054*/ 	.byte	0x04, 0x11
        /*0056*/ 	.short	(.L_15 - .L_14)
	.align		4
.L_14:
        /*0058*/ 	.word	index@(_Z8copy_gpuPdS_ll)
        /*005c*/ 	.word	0x00000000


	//----- nvinfo : EIATTR_REGCOUNT
	.align		4
.L_15:
        /*0060*/ 	.byte	0x04, 0x2f
        /*0062*/ 	.short	(.L_17 - .L_16)
	.align		4
.L_16:
        /*0064*/ 	.word	index@(_Z8copy_gpuPfS_ll)
        /*0068*/ 	.word	0x0000000c


	//----- nvinfo : EIATTR_FRAME_SIZE
	.align		4
.L_17:
        /*006c*/ 	.byte	0x04, 0x11
        /*006e*/ 	.short	(.L_19 - .L_18)
	.align		4
.L_18:
        /*0070*/ 	.word	index@(_Z8copy_gpuPfS_ll)
        /*0074*/ 	.word	0x00000000


	//----- nvinfo : EIATTR_MIN_STACK_SIZE
	.align		4
.L_19:
        /*0078*/ 	.byte	0x04, 0x12
        /*007a*/ 	.short	(.L_21 - .L_20)
	.align		4
.L_20:
        /*007c*/ 	.word	index@(_Z8copy_gpuPfS_ll)
        /*0080*/ 	.word	0x00000000


	//----- nvinfo : EIATTR_MIN_STACK_SIZE
	.align		4
.L_21:
        /*0084*/ 	.byte	0x04, 0x12
        /*0086*/ 	.short	(.L_23 - .L_22)
	.align		4
.L_22:
        /*0088*/ 	.word	index@(_Z8copy_gpuPdS_ll)
        /*008c*/ 	.word	0x00000000


	//----- nvinfo : EIATTR_MIN_STACK_SIZE
	.align		4
.L_23:
        /*0090*/ 	.byte	0x04, 0x12
        /*0092*/ 	.short	(.L_25 - .L_24)
	.align		4
.L_24:
        /*0094*/ 	.word	index@(_Z10ConvKernelPdS_ll)
        /*0098*/ 	.word	0x00000000


	//----- nvinfo : EIATTR_MIN_STACK_SIZE
	.align		4
.L_25:
        /*009c*/ 	.byte	0x04, 0x12
        /*009e*/ 	.short	(.L_27 - .L_26)
	.align		4
.L_26:
        /*00a0*/ 	.word	index@(_Z10ConvKernelPfS_ll)
        /*00a4*/ 	.word	0x00000000


	//----- nvinfo : EIATTR_MIN_STACK_SIZE
	.align		4
.L_27:
        /*00a8*/ 	.byte	0x04, 0x12
        /*00aa*/ 	.short	(.L_29 - .L_28)
	.align		4
.L_28:
        /*00ac*/ 	.word	index@(_Z15convolve_globalPfS_ii)
        /*00b0*/ 	.word	0x00000000
.L_29:


//--------------------- .nv.compat                --------------------------
	.section	.nv.compat,"",@"SHT_CUDA_COMPAT_INFO"
	.align	4
        /*0000*/ 	.byte	0x02, 0x09, 0x00, 0x00, 0x02, 0x02, 0x01, 0x00, 0x02, 0x05, 0x05, 0x00, 0x03, 0x07, 0x01, 0x01
        /*0010*/ 	.byte	0x02, 0x03, 0x00, 0x00, 0x02, 0x06, 0x01, 0x00, 0x04, 0x0b, 0x08, 0x00, 0x01, 0x00, 0x00, 0x00
        /*0020*/ 	.byte	0x00, 0x00, 0x00, 0x00


//--------------------- .nv.info._Z8copy_gpuPfS_ll --------------------------
	.section	.nv.info._Z8copy_gpuPfS_ll,"",@"SHT_CUDA_INFO"
	.sectionflags	@""
	.align	4


	//----- nvinfo : EIATTR_CUDA_API_VERSION
	.align		4
        /*0000*/ 	.byte	0x04, 0x37
        /*0002*/ 	.short	(.L_31 - .L_30)
.L_30:
        /*0004*/ 	.word	0x00000082


	//----- nvinfo : EIATTR_KPARAM_INFO
	.align		4
.L_31:
        /*0008*/ 	.byte	0x04, 0x17
        /*000a*/ 	.short	(.L_33 - .L_32)
.L_32:
        /*000c*/ 	.word	0x00000000
        /*0010*/ 	.short	0x0003
        /*0012*/ 	.short	0x0018
        /*0014*/ 	.byte	0x00, 0xf0, 0x21, 0x00


	//----- nvinfo : EIATTR_KPARAM_INFO
	.align		4
.L_33:
        /*0018*/ 	.byte	0x04, 0x17
        /*001a*/ 	.short	(.L_35 - .L_34)
.L_34:
        /*001c*/ 	.word	0x00000000
        /*0020*/ 	.short	0x0002
        /*0022*/ 	.short	0x0010
        /*0024*/ 	.byte	0x00, 0xf0, 0x21, 0x00


	//----- nvinfo : EIATTR_KPARAM_INFO
	.align		4
.L_35:
        /*0028*/ 	.byte	0x04, 0x17
        /*002a*/ 	.short	(.L_37 - .L_36)
.L_36:
        /*002c*/ 	.word	0x00000000
        /*0030*/ 	.short	0x0001
        /*0032*/ 	.short	0x0008
        /*0034*/ 	.byte	0x00, 0xf5, 0x21, 0x00


	//----- nvinfo : EIATTR_KPARAM_INFO
	.align		4
.L_37:
        /*0038*/ 	.byte	0x04, 0x17
        /*003a*/ 	.short	(.L_39 - .L_38)
.L_38:
        /*003c*/ 	.word	0x00000000
        /*0040*/ 	.short	0x0000
        /*0042*/ 	.short	0x0000
        /*0044*/ 	.byte	0x00, 0xf5, 0x21, 0x00


	//----- nvinfo : EIATTR_SPARSE_MMA_MASK
	.align		4
.L_39:
        /*0048*/ 	.byte	0x03, 0x50
        /*004a*/ 	.short	0x0000


	//----- nvinfo : EIATTR_MAXREG_COUNT
	.align		4
        /*004c*/ 	.byte	0x03, 0x1b
        /*004e*/ 	.short	0x00ff


	//----- nvinfo : EIATTR_MERCURY_ISA_VERSION
	.align		4
        /*0050*/ 	.byte	0x03, 0x5f
        /*0052*/ 	.short	0x0101


	//----- nvinfo : EIATTR_VRC_CTA_INIT_COUNT
	.align		4
        /*0054*/ 	.byte	0x02, 0x4a
	.zero		1
	.zero		1


	//----- nvinfo : EIATTR_EXIT_INSTR_OFFSETS
	.align		4
        /*0058*/ 	.byte	0x04, 0x1c
        /*005a*/ 	.short	(.L_41 - .L_40)


	//   ....[0]....
.L_40:
        /*005c*/ 	.word	0x000000f0


	//   ....[1]....
        /*0060*/ 	.word	0x00000250


	//----- nvinfo : EIATTR_CBANK_PARAM_SIZE
	.align		4
.L_41:
        /*0064*/ 	.byte	0x03, 0x19
        /*0066*/ 	.short	0x0020


	//----- nvinfo : EIATTR_PARAM_CBANK
	.align		4
        /*0068*/ 	.byte	0x04, 0x0a
        /*006a*/ 	.short	(.L_43 - .L_42)
	.align		4
.L_42:
        /*006c*/ 	.word	index@(.nv.constant0._Z8copy_gpuPfS_ll)
        /*0070*/ 	.short	0x0380
        /*0072*/ 	.short	0x0020


	//----- nvinfo : EIATTR_SW_WAR
	.align		4
.L_43:
        /*0074*/ 	.byte	0x04, 0x36
        /*0076*/ 	.short	(.L_45 - .L_44)
.L_44:
        /*0078*/ 	.word	0x00000008
.L_45:


//--------------------- .nv.info._Z8copy_gpuPdS_ll --------------------------
	.section	.nv.info._Z8copy_gpuPdS_ll,"",@"SHT_CUDA_INFO"
	.sectionflags	@""
	.align	4


	//----- nvinfo : EIATTR_CUDA_API_VERSION
	.align		4
        /*0000*/ 	.byte	0x04, 0x37
        /*0002*/ 	.short	(.L_47 - .L_46)
.L_46:
        /*0004*/ 	.word	0x00000082


	//----- nvinfo : EIATTR_KPARAM_INFO
	.align		4
.L_47:
        /*0008*/ 	.byte	0x04, 0x17
        /*000a*/ 	.short	(.L_49 - .L_48)
.L_48:
        /*000c*/ 	.word	0x00000000
        /*0010*/ 	.short	0x0003
        /*0012*/ 	.short	0x0018
        /*0014*/ 	.byte	0x00, 0xf0, 0x21, 0x00


	//----- nvinfo : EIATTR_KPARAM_INFO
	.align		4
.L_49:
        /*0018*/ 	.byte	0x04, 0x17
        /*001a*/ 	.short	(.L_51 - .L_50)
.L_50:
        /*001c*/ 	.word	0x00000000
        /*0020*/ 	.short	0x0002
        /*0022*/ 	.short	0x0010
        /*0024*/ 	.byte	0x00, 0xf0, 0x21, 0x00


	//----- nvinfo : EIATTR_KPARAM_INFO
	.align		4
.L_51:
        /*0028*/ 	.byte	0x04, 0x17
        /*002a*/ 	.short	(.L_53 - .L_52)
.L_52:
        /*002c*/ 	.word	0x00000000
        /*0030*/ 	.short	0x0001
        /*0032*/ 	.short	0x0008
        /*0034*/ 	.byte	0x00, 0xf5, 0x21, 0x00


	//----- nvinfo : EIATTR_KPARAM_INFO
	.align		4
.L_53:
        /*0038*/ 	.byte	0x04, 0x17
        /*003a*/ 	.short	(.L_55 - .L_54)
.L_54:
        /*003c*/ 	.word	0x00000000
        /*0040*/ 	.short	0x0000
        /*0042*/ 	.short	0x0000
        /*0044*/ 	.byte	0x00, 0xf5, 0x21, 0x00


	//----- nvinfo : EIATTR_SPARSE_MMA_MASK
	.align		4
.L_55:
        /*0048*/ 	.byte	0x03, 0x50
        /*004a*/ 	.short	0x0000


	//----- nvinfo : EIATTR_MAXREG_COUNT
	.align		4
        /*004c*/ 	.byte	0x03, 0x1b
        /*004e*/ 	.short	0x00ff


	//----- nvinfo : EIATTR_MERCURY_ISA_VERSION
	.align		4
        /*0050*/ 	.byte	0x03, 0x5f
        /*0052*/ 	.short	0x0101


	//----- nvinfo : EIATTR_VRC_CTA_INIT_COUNT
	.align		4
        /*0054*/ 	.byte	0x02, 0x4a
	.zero		1
	.zero		1


	//----- nvinfo : EIATTR_EXIT_INSTR_OFFSETS
	.align		4
        /*0058*/ 	.byte	0x04, 0x1c
        /*005a*/ 	.short	(.L_57 - .L_56)


	//   ....[0]....
.L_56:
        /*005c*/ 	.word	0x000000f0


	//   ....[1]....
        /*0060*/ 	.word	0x00000230


	//----- nvinfo : EIATTR_CBANK_PARAM_SIZE
	.align		4
.L_57:
        /*0064*/ 	.byte	0x03, 0x19
        /*0066*/ 	.short	0x0020


	//----- nvinfo : EIATTR_PARAM_CBANK
	.align		4
        /*0068*/ 	.byte	0x04, 0x0a
        /*006a*/ 	.short	(.L_59 - .L_58)
	.align		4
.L_58:
        /*006c*/ 	.word	index@(.nv.constant0._Z8copy_gpuPdS_ll)
        /*0070*/ 	.short	0x0380
        /*0072*/ 	.short	0x0020


	//----- nvinfo : EIATTR_SW_WAR
	.align		4
.L_59:
        /*0074*/ 	.byte	0x04, 0x36
        /*0076*/ 	.short	(.L_61 - .L_60)
.L_60:
        /*0078*/ 	.word	0x00000008
.L_61:


//--------------------- .nv.info._Z10ConvKernelPdS_ll --------------------------
	.section	.nv.info._Z10ConvKernelPdS_ll,"",@"SHT_CUDA_INFO"
	.sectionflags	@""
	.align	4


	//----- nvinfo : EIATTR_CUDA_API_VERSION
	.align		4
        /*0000*/ 	.byte	0x04, 0x37
        /*0002*/ 	.short	(.L_63 - .L_62)
.L_62:
        /*0004*/ 	.word	0x00000082


	//----- nvinfo : EIATTR_KPARAM_INFO
	.align		4
.L_63:
        /*0008*/ 	.byte	0x04, 0x17
        /*000a*/ 	.short	(.L_65 - .L_64)
.L_64:
        /*000c*/ 	.word	0x00000000
        /*0010*/ 	.short	0x0003
        /*0012*/ 	.short	0x0018
        /*0014*/ 	.byte	0x00, 0xf0, 0x21, 0x00


	//----- nvinfo : EIATTR_KPARAM_INFO
	.align		4
.L_65:
        /*0018*/ 	.byte	0x04, 0x17
        /*001a*/ 	.short	(.L_67 - .L_66)
.L_66:
        /*001c*/ 	.word	0x00000000
        /*0020*/ 	.short	0x0002
        /*0022*/ 	.short	0x0010
        /*0024*/ 	.byte	0x00, 0xf0, 0x21, 0x00


	//----- nvinfo : EIATTR_KPARAM_INFO
	.align		4
.L_67:
        /*0028*/ 	.byte	0x04, 0x17
        /*002a*/ 	.short	(.L_69 - .L_68)
.L_68:
        /*002c*/ 	.word	0x00000000
        /*0030*/ 	.short	0x0001
        /*0032*/ 	.short	0x0008
        /*0034*/ 	.byte	0x00, 0xf5, 0x21, 0x00


	//----- nvinfo : EIATTR_KPARAM_INFO
	.align		4
.L_69:
        /*0038*/ 	.byte	0x04, 0x17
        /*003a*/ 	.short	(.L_71 - .L_70)
.L_70:
        /*003c*/ 	.word	0x00000000
        /*0040*/ 	.short	0x0000
        /*0042*/ 	.short	0x0000
        /*0044*/ 	.byte	0x00, 0xf5, 0x21, 0x00


	//----- nvinfo : EIATTR_SPARSE_MMA_MASK
	.align		4
.L_71:
        /*0048*/ 	.byte	0x03, 0x50
        /*004a*/ 	.short	0x0000


	//----- nvinfo : EIATTR_MAXREG_COUNT
	.align		4
        /*004c*/ 	.byte	0x03, 0x1b
        /*004e*/ 	.short	0x00ff


	//----- nvinfo : EIATTR_MERCURY_ISA_VERSION
	.align		4
        /*0050*/ 	.byte	0x03, 0x5f
        /*0052*/ 	.short	0x0101


	//----- nvinfo : EIATTR_VRC_CTA_INIT_COUNT
	.align		4
        /*0054*/ 	.byte	0x02, 0x4a
	.zero		1
	.zero		1


	//----- nvinfo : EIATTR_EXIT_INSTR_OFFSETS
	.align		4
        /*0058*/ 	.byte	0x04, 0x1c
        /*005a*/ 	.short	(.L_73 - .L_72)


	//   ....[0]....
.L_72:
        /*005c*/ 	.word	0x000000f0


	//   ....[1]....
        /*0060*/ 	.word	0x000006a0


	//----- nvinfo : EIATTR_CRS_STACK_SIZE
	.align		4
.L_73:
        /*0064*/ 	.byte	0x04, 0x1e
        /*0066*/ 	.short	(.L_75 - .L_74)
.L_74:
        /*0068*/ 	.word	0x00000000


	//----- nvinfo : EIATTR_CBANK_PARAM_SIZE
	.align		4
.L_75:
        /*006c*/ 	.byte	0x03, 0x19
        /*006e*/ 	.short	0x0020


	//----- nvinfo : EIATTR_PARAM_CBANK
	.align		4
        /*0070*/ 	.byte	0x04, 0x0a
        /*0072*/ 	.short	(.L_77 - .L_76)
	.align		4
.L_76:
        /*0074*/ 	.word	index@(.nv.constant0._Z10ConvKernelPdS_ll)
        /*0078*/ 	.short	0x0380
        /*007a*/ 	.short	0x0020


	//----- nvinfo : EIATTR_SW_WAR
	.align		4
.L_77:
        /*007c*/ 	.byte	0x04, 0x36
        /*007e*/ 	.short	(.L_79 - .L_78)
.L_78:
        /*0080*/ 	.word	0x00000008
.L_79:


//--------------------- .nv.info._Z10ConvKernelPfS_ll --------------------------
	.section	.nv.info._Z10ConvKernelPfS_ll,"",@"SHT_CUDA_INFO"
	.sectionflags	@""
	.align	4


	//----- nvinfo : EIATTR_CUDA_API_VERSION
	.align		4
        /*0000*/ 	.byte	0x04, 0x37
        /*0002*/ 	.short	(.L_81 - .L_80)
.L_80:
        /*0004*/ 	.word	0x00000082


	//----- nvinfo : EIATTR_KPARAM_INFO
	.align		4
.L_81:
        /*0008*/ 	.byte	0x04, 0x17
        /*000a*/ 	.short	(.L_83 - .L_82)
.L_82:
        /*000c*/ 	.word	0x00000000
        /*0010*/ 	.short	0x0003
        /*0012*/ 	.short	0x0018
        /*0014*/ 	.byte	0x00, 0xf0, 0x21, 0x00


	//----- nvinfo : EIATTR_KPARAM_INFO
	.align		4
.L_83:
        /*0018*/ 	.byte	0x04, 0x17
        /*001a*/ 	.short	(.L_85 - .L_84)
.L_84:
        /*001c*/ 	.word	0x00000000
        /*0020*/ 	.short	0x0002
        /*0022*/ 	.short	0x0010
        /*0024*/ 	.byte	0x00, 0xf0, 0x21, 0x00


	//----- nvinfo : EIATTR_KPARAM_INFO
	.align		4
.L_85:
        /*0028*/ 	.byte	0x04, 0x17
        /*002a*/ 	.short	(.L_87 - .L_86)
.L_86:
        /*002c*/ 	.word	0x00000000
        /*0030*/ 	.short	0x0001
        /*0032*/ 	.short	0x0008
        /*0034*/ 	.byte	0x00, 0xf5, 0x21, 0x00


	//----- nvinfo : EIATTR_KPARAM_INFO
	.align		4
.L_87:
        /*0038*/ 	.byte	0x04, 0x17
        /*003a*/ 	.short	(.L_89 - .L_88)
.L_88:
        /*003c*/ 	.word	0x00000000
        /*0040*/ 	.short	0x0000
        /*0042*/ 	.short	0x0000
        /*0044*/ 	.byte	0x00, 0xf5, 0x21, 0x00


	//----- nvinfo : EIATTR_SPARSE_MMA_MASK
	.align		4
.L_89:
        /*0048*/ 	.byte	0x03, 0x50
        /*004a*/ 	.short	0x0000


	//----- nvinfo : EIATTR_MAXREG_COUNT
	.align		4
        /*004c*/ 	.byte	0x03, 0x1b
        /*004e*/ 	.short	0x00ff


	//----- nvinfo : EIATTR_MERCURY_ISA_VERSION
	.align		4
        /*0050*/ 	.byte	0x03, 0x5f
        /*0052*/ 	.short	0x0101


	//----- nvinfo : EIATTR_VRC_CTA_INIT_COUNT
	.align		4
        /*0054*/ 	.byte	0x02, 0x4a
	.zero		1
	.zero		1


	//----- nvinfo : EIATTR_EXIT_INSTR_OFFSETS
	.align		4
        /*0058*/ 	.byte	0x04, 0x1c
        /*005a*/ 	.short	(.L_91 - .L_90)


	//   ....[0]....
.L_90:
        /*005c*/ 	.word	0x000000f0


	//   ....[1]....
        /*0060*/ 	.word	0x00000c60


	//----- nvinfo : EIATTR_CRS_STACK_SIZE
	.align		4
.L_91:
        /*0064*/ 	.byte	0x04, 0x1e
        /*0066*/ 	.short	(.L_93 - .L_92)
.L_92:
        /*0068*/ 	.word	0x00000000


	//----- nvinfo : EIATTR_CBANK_PARAM_SIZE
	.align		4
.L_93:
        /*006c*/ 	.byte	0x03, 0x19
        /*006e*/ 	.short	0x0020


	//----- nvinfo : EIATTR_PARAM_CBANK
	.align		4
        /*0070*/ 	.byte	0x04, 0x0a
        /*0072*/ 	.short	(.L_95 - .L_94)
	.align		4
.L_94:
        /*0074*/ 	.word	index@(.nv.constant0._Z10ConvKernelPfS_ll)
        /*0078*/ 	.short	0x0380
        /*007a*/ 	.short	0x0020


	//----- nvinfo : EIATTR_SW_WAR
	.align		4
.L_95:
        /*007c*/ 	.byte	0x04, 0x36
        /*007e*/ 	.short	(.L_97 - .L_96)
.L_96:
        /*0080*/ 	.word	0x00000008
.L_97:


//--------------------- .nv.info._Z15convolve_globalPfS_ii --------------------------
	.section	.nv.info._Z15convolve_globalPfS_ii,"",@"SHT_CUDA_INFO"
	.sectionflags	@""
	.align	4


	//----- nvinfo : EIATTR_CUDA_API_VERSION
	.align		4
        /*0000*/ 	.byte	0x04, 0x37
        /*0002*/ 	.short	(.L_99 - .L_98)
.L_98:
        /*0004*/ 	.word	0x00000082


	//----- nvinfo : EIATTR_KPARAM_INFO
	.align		4
.L_99:
        /*0008*/ 	.byte	0x04, 0x17
        /*000a*/ 	.short	(.L_101 - .L_100)
.L_100:
        /*000c*/ 	.word	0x00000000
        /*0010*/ 	.short	0x0003
        /*0012*/ 	.short	0x0014
        /*0014*/ 	.byte	0x00, 0xf0, 0x11, 0x00


	//----- nvinfo : EIATTR_KPARAM_INFO
	.align		4
.L_101:
        /*0018*/ 	.byte	0x04, 0x17
        /*001a*/ 	.short	(.L_103 - .L_102)
.L_102:
        /*001c*/ 	.word	0x00000000
        /*0020*/ 	.short	0x0002
        /*0022*/ 	.short	0x0010
        /*0024*/ 	.byte	0x00, 0xf0, 0x11, 0x00


	//----- nvinfo : EIATTR_KPARAM_INFO
	.align		4
.L_103:
        /*0028*/ 	.byte	0x04, 0x17
        /*002a*/ 	.short	(.L_105 - .L_104)
.L_104:
        /*002c*/ 	.word	0x00000000
        /*0030*/ 	.short	0x0001
        /*0032*/ 	.short	0x0008
        /*0034*/ 	.byte	0x00, 0xf5, 0x21, 0x00


	//----- nvinfo : EIATTR_KPARAM_INFO
	.align		4
.L_105:
        /*0038*/ 	.byte	0x04, 0x17
        /*003a*/ 	.short	(.L_107 - .L_106)
.L_106:
        /*003c*/ 	.word	0x00000000
        /*0040*/ 	.short	0x0000
        /*0042*/ 	.short	0x0000
        /*0044*/ 	.byte	0x00, 0xf5, 0x21, 0x00


	//----- nvinfo : EIATTR_SPARSE_MMA_MASK
	.align		4
.L_107:
        /*0048*/ 	.byte	0x03, 0x50
        /*004a*/ 	.short	0x0000


	//----- nvinfo : EIATTR_MAXREG_COUNT
	.align		4
        /*004c*/ 	.byte	0x03, 0x1b
        /*004e*/ 	.short	0x00ff


	//----- nvinfo : EIATTR_MERCURY_ISA_VERSION
	.align		4
        /*0050*/ 	.byte	0x03, 0x5f
        /*0052*/ 	.short	0x0101


	//----- nvinfo : EIATTR_VRC_CTA_INIT_COUNT
	.align		4
        /*0054*/ 	.byte	0x02, 0x4a
	.zero		1
	.zero		1


	//----- nvinfo : EIATTR_EXIT_INSTR_OFFSETS
	.align		4
        /*0058*/ 	.byte	0x04, 0x1c
        /*005a*/ 	.short	(.L_109 - .L_108)


	//   ....[0]....
.L_108:
        /*005c*/ 	.word	0x000000a0


	//   ....[1]....
        /*0060*/ 	.word	0x000002a0


	//----- nvinfo : EIATTR_CBANK_PARAM_SIZE
	.align		4
.L_109:
        /*0064*/ 	.byte	0x03, 0x19
        /*0066*/ 	.short	0x0018


	//----- nvinfo : EIATTR_PARAM_CBANK
	.align		4
        /*0068*/ 	.byte	0x04, 0x0a
        /*006a*/ 	.short	(.L_111 - .L_110)
	.align		4
.L_110:
        /*006c*/ 	.word	index@(.nv.constant0._Z15convolve_globalPfS_ii)
        /*0070*/ 	.short	0x0380
        /*0072*/ 	.short	0x0018


	//----- nvinfo : EIATTR_SW_WAR
	.align		4
.L_111:
        /*0074*/ 	.byte	0x04, 0x36
        /*0076*/ 	.short	(.L_113 - .L_112)
.L_112:
        /*0078*/ 	.word	0x00000008
.L_113:


//--------------------- .nv.callgraph             --------------------------
	.section	.nv.callgraph,"",@"SHT_CUDA_CALLGRAPH"
	.align	4
	.sectionentsize	8
	.align		4
        /*0000*/ 	.word	0x00000000
	.align		4
        /*0004*/ 	.word	0xffffffff
	.align		4
        /*0008*/ 	.word	0x00000000
	.align		4
        /*000c*/ 	.word	0xfffffffe
	.align		4
        /*0010*/ 	.word	0x00000000
	.align		4
        /*0014*/ 	.word	0xfffffffd
	.align		4
        /*0018*/ 	.word	0x00000000
	.align		4
        /*001c*/ 	.word	0xfffffffc


//--------------------- .text._Z8copy_gpuPfS_ll   --------------------------
	.section	.text._Z8copy_gpuPfS_ll,"ax",@progbits
	.align	128
        .global         _Z8copy_gpuPfS_ll
        .type           _Z8copy_gpuPfS_ll,@function
        .size           _Z8copy_gpuPfS_ll,(.L_x_31 - _Z8copy_gpuPfS_ll)
        .other          _Z8copy_gpuPfS_ll,@"STO_CUDA_ENTRY STV_DEFAULT"
_Z8copy_gpuPfS_ll:
.text._Z8copy_gpuPfS_ll:
[----:B------:R-:W-:Y:S01]  /*0000*/  LDC R1, c[0x0][0x37c] ;  /* 0x0000df00ff017b82 */ /* 0x000fe20000000800 */
[----:B------:R-:W0:Y:S07]  /*0010*/  S2R R5, SR_TID.Y ;  /* 0x0000000000057919 */ /* 0x000e2e0000002200 */
[----:B------:R-:W0:Y:S01]  /*0020*/  S2UR UR4, SR_CTAID.Y ;  /* 0x00000000000479c3 */ /* 0x000e220000002600 */
[----:B------:R-:W1:Y:S01]  /*0030*/  LDCU.128 UR8, c[0x0][0x390] ;  /* 0x00007200ff0877ac */ /* 0x000e620008000c00 */
[----:B------:R-:W2:Y:S06]  /*0040*/  S2R R0, SR_TID.X ;  /* 0x0000000000007919 */ /* 0x000eac0000002100 */
[----:B------:R-:W0:Y:S08]  /*0050*/  LDC R4, c[0x0][0x364] ;  /* 0x0000d900ff047b82 */ /* 0x000e300000000800 */
[----:B------:R-:W2:Y:S08]  /*0060*/  S2UR UR5, SR_CTAID.X ;  /* 0x00000000000579c3 */ /* 0x000eb00000002500 */
[----:B------:R-:W2:Y:S01]  /*0070*/  LDC R9, c[0x0][0x360] ;  /* 0x0000d800ff097b82 */ /* 0x000ea20000000800 */
[----:B0-----:R-:W-:-:S05]  /*0080*/  IMAD R4, R4, UR4, R5 ;  /* 0x0000000404047c24 */ /* 0x001fca000f8e0205 */
[----:B-1----:R-:W-:-:S04]  /*0090*/  ISETP.GE.U32.AND P1, PT, R4, UR10, PT ;  /* 0x0000000a04007c0c */ /* 0x002fc8000bf26070 */
[----:B------:R-:W-:Y:S01]  /*00a0*/  ISETP.GE.AND.EX P1, PT, RZ, UR11, PT, P1 ;  /* 0x0000000bff007c0c */ /* 0x000fe2000bf26310 */
[----:B--2---:R-:W-:-:S05]  /*00b0*/  IMAD R9, R9, UR5, R0 ;  /* 0x0000000509097c24 */ /* 0x004fca000f8e0200 */
[----:B------:R-:W-:Y:S02]  /*00c0*/  ISETP.GE.U32.AND P0, PT, R9, UR8, PT ;  /* 0x0000000809007c0c */ /* 0x000fe4000bf06070 */
[----:B------:R-:W-:-:S04]  /*00d0*/  SHF.R.S32.HI R0, RZ, 0x1f, R9 ;  /* 0x0000001fff007819 */ /* 0x000fc80000011409 */
[----:B------:R-:W-:-:S13]  /*00e0*/  ISETP.GE.OR.EX P0, PT, R0, UR9, P1, P0 ;  /* 0x0000000900007c0c */ /* 0x000fda0008f06700 */
[----:B------:R-:W-:Y:S05]  /*00f0*/  @P0 EXIT ;  /* 0x000000000000094d */ /* 0x000fea0003800000 */
[----:B------:R-:W-:Y:S01]  /*0100*/  UIADD3 UR6, UP0, UPT, UR10, 0x4, URZ ;  /* 0x000000040a067890 */ /* 0x000fe2000ff1e0ff */
[----:B------:R-:W-:Y:S01]  /*0110*/  VIADD R3, R9, 0x2 ;  /* 0x0000000209037836 */ /* 0x000fe20000000000 */
[----:B------:R-:W0:Y:S01]  /*0120*/  LDCU.128 UR12, c[0x0][0x380] ;  /* 0x00007000ff0c77ac */ /* 0x000e220008000c00 */
[----:B------:R-:W-:Y:S01]  /*0130*/  IMAD.MOV.U32 R5, RZ, RZ, RZ ;  /* 0x000000ffff057224 */ /* 0x000fe200078e00ff */
[----:B------:R-:W-:Y:S02]  /*0140*/  UIADD3.X UR4, UPT, UPT, URZ, UR11, URZ, UP0, !UPT ;  /* 0x0000000bff047290 */ /* 0x000fe400087fe4ff */
[----:B------:R-:W-:-:S04]  /*0150*/  SHF.R.S32.HI R6, RZ, 0x1f, R3 ;  /* 0x0000001fff067819 */ /* 0x000fc80000011403 */
[C---:B------:R-:W-:Y:S02]  /*0160*/  IMAD R7, R3.reuse, UR4, RZ ;  /* 0x0000000403077c24 */ /* 0x040fe4000f8e02ff */
[----:B------:R-:W-:-:S03]  /*0170*/  IMAD.WIDE.U32 R2, R3, UR6, R4 ;  /* 0x0000000603027c25 */ /* 0x000fc6000f8e0004 */
[----:B------:R-:W1:Y:S01]  /*0180*/  LDCU.64 UR4, c[0x0][0x358] ;  /* 0x00006b00ff0477ac */ /* 0x000e620008000a00 */
[----:B------:R-:W-:Y:S01]  /*0190*/  IMAD R7, R6, UR6, R7 ;  /* 0x0000000606077c24 */ /* 0x000fe2000f8e0207 */
[----:B0-----:R-:W-:-:S04]  /*01a0*/  LEA R6, P0, R2, UR14, 0x2 ;  /* 0x0000000e02067c11 */ /* 0x001fc8000f8010ff */
[----:B------:R-:W-:-:S04]  /*01b0*/  IADD3 R3, PT, PT, R3, R7, RZ ;  /* 0x0000000703037210 */ /* 0x000fc80007ffe0ff */
[----:B------:R-:W-:-:S06]  /*01c0*/  LEA.HI.X R7, R2, UR15, R3, 0x2, P0 ;  /* 0x0000000f02077c11 */ /* 0x000fcc00080f1403 */
[----:B-1----:R-:W2:Y:S01]  /*01d0*/  LDG.E R7, desc[UR4][R6.64+0x8] ;  /* 0x0000080406077981 */ /* 0x002ea2000c1e1900 */
[----:B------:R-:W-:Y:S02]  /*01e0*/  IMAD R0, R0, UR10, RZ ;  /* 0x0000000a00007c24 */ /* 0x000fe4000f8e02ff */
[----:B------:R-:W-:-:S04]  /*01f0*/  IMAD.WIDE.U32 R4, R9, UR10, R4 ;  /* 0x0000000a09047c25 */ /* 0x000fc8000f8e0004 */
[----:B------:R-:W-:Y:S01]  /*0200*/  IMAD R3, R9, UR11, R0 ;  /* 0x0000000b09037c24 */ /* 0x000fe2000f8e0200 */
[----:B------:R-:W-:-:S03]  /*0210*/  LEA R2, P0, R4, UR12, 0x2 ;  /* 0x0000000c04027c11 */ /* 0x000fc6000f8010ff */
[----:B------:R-:W-:-:S05]  /*0220*/  IMAD.IADD R3, R5, 0x1, R3 ;  /* 0x0000000105037824 */ /* 0x000fca00078e0203 */
[----:B------:R-:W-:-:S05]  /*0230*/  LEA.HI.X R3, R4, UR13, R3, 0x2, P0 ;  /* 0x0000000d04037c11 */ /* 0x000fca00080f1403 */
[----:B--2---:R-:W-:Y:S01]  /*0240*/  STG.E desc[UR4][R2.64], R7 ;  /* 0x0000000702007986 */ /* 0x004fe2000c101904 */
[----:B------:R-:W-:Y:S05]  /*0250*/  EXIT ;  /* 0x000000000000794d */ /* 0x000fea0003800000 */
.L_x_0:
[----:B------:R-:W-:-:S00]  /*0260*/  BRA `(.L_x_0) ;  /* 0xfffffffc00fc7947 */ /* 0x000fc0000383ffff */
[----:B------:R-:W-:-:S00]  /*0270*/  NOP ;  /* 0x0000000000007918 */ /* 0x000fc00000000000 */
        /* <DEDUP_REMOVED lines=8> */
.L_x_31:


//--------------------- .text._Z8copy_gpuPdS_ll   --------------------------
	.section	.text._Z8copy_gpuPdS_ll,"ax",@progbits
	.align	128
        .global         _Z8copy_gpuPdS_ll
        .type           _Z8copy_gpuPdS_ll,@function
        .size           _Z8copy_gpuPdS_ll,(.L_x_32 - _Z8copy_gpuPdS_ll)
        .other          _Z8copy_gpuPdS_ll,@"STO_CUDA_ENTRY STV_DEFAULT"
_Z8copy_gpuPdS_ll:
.text._Z8copy_gpuPdS_ll:
        /* <DEDUP_REMOVED lines=17> */
[----:B------:R-:W-:Y:S01]  /*0110*/  IMAD.MOV.U32 R5, RZ, RZ, RZ ;  /* 0x000000ffff057224 */ /* 0x000fe200078e00ff */
[----:B------:R-:W0:Y:S02]  /*0120*/  LDCU.128 UR12, c[0x0][0x380] ;  /* 0x00007000ff0c77ac */ /* 0x000e240008000c00 */
[----:B------:R-:W-:Y:S02]  /*0130*/  UIADD3.X UR4, UPT, UPT, URZ, UR11, URZ, UP0, !UPT ;  /* 0x0000000bff047290 */ /* 0x000fe400087fe4ff */
[----:B------:R-:W-:-:S04]  /*0140*/  IMAD.WIDE.U32 R2, R9, UR6, R4 ;  /* 0x0000000609027c25 */ /* 0x000fc8000f8e0004 */
[----:B------:R-:W-:-:S04]  /*0150*/  IMAD R7, R9, UR4, RZ ;  /* 0x0000000409077c24 */ /* 0x000fc8000f8e02ff */
[----:B------:R-:W-:Y:S01]  /*0160*/  IMAD R7, R0, UR6, R7 ;  /* 0x0000000600077c24 */ /* 0x000fe2000f8e0207 */
[----:B------:R-:W1:Y:S01]  /*0170*/  LDCU.64 UR4, c[0x0][0x358] ;  /* 0x00006b00ff0477ac */ /* 0x000e620008000a00 */
[----:B0-----:R-:W-:-:S03]  /*0180*/  LEA R6, P0, R2, UR14, 0x3 ;  /* 0x0000000e02067c11 */ /* 0x001fc6000f8018ff */
[----:B------:R-:W-:-:S04]  /*0190*/  IADD3 R3, PT, PT, R3, R7, RZ ;  /* 0x0000000703037210 */ /* 0x000fc80007ffe0ff */
[----:B------:R-:W-:-:S05]  /*01a0*/  LEA.HI.X R7, R2, UR15, R3, 0x3, P0 ;  /* 0x0000000f02077c11 */ /* 0x000fca00080f1c03 */
[----:B-1----:R-:W2:Y:S01]  /*01b0*/  LDG.E.64 R2, desc[UR4][R6.64] ;  /* 0x0000000406027981 */ /* 0x002ea2000c1e1b00 */
[----:B------:R-:W-:Y:S02]  /*01c0*/  IMAD R0, R0, UR10, RZ ;  /* 0x0000000a00007c24 */ /* 0x000fe4000f8e02ff */
[----:B------:R-:W-:-:S04]  /*01d0*/  IMAD.WIDE.U32 R4, R9, UR10, R4 ;  /* 0x0000000a09047c25 */ /* 0x000fc8000f8e0004 */
[----:B------:R-:W-:Y:S01]  /*01e0*/  IMAD R9, R9, UR11, R0 ;  /* 0x0000000b09097c24 */ /* 0x000fe2000f8e0200 */
[----:B------:R-:W-:-:S03]  /*01f0*/  LEA R8, P0, R4, UR12, 0x3 ;  /* 0x0000000c04087c11 */ /* 0x000fc6000f8018ff */
[----:B------:R-:W-:-:S05]  /*0200*/  IMAD.IADD R5, R5, 0x1, R9 ;  /* 0x0000000105057824 */ /* 0x000fca00078e0209 */
[----:B------:R-:W-:-:S05]  /*0210*/  LEA.HI.X R9, R4, UR13, R5, 0x3, P0 ;  /* 0x0000000d04097c11 */ /* 0x000fca00080f1c05 */
[----:B--2---:R-:W-:Y:S01]  /*0220*/  STG.E.64 desc[UR4][R8.64], R2 ;  /* 0x0000000208007986 */ /* 0x004fe2000c101b04 */
[----:B------:R-:W-:Y:S05]  /*0230*/  EXIT ;  /* 0x000000000000794d */ /* 0x000fea0003800000 */
.L_x_1:
        /* <DEDUP_REMOVED lines=12> */
.L_x_32:


//--------------------- .text._Z10ConvKernelPdS_ll --------------------------
	.section	.text._Z10ConvKernelPdS_ll,"ax",@progbits
	.align	128
        .global         _Z10ConvKernelPdS_ll
        .type           _Z10ConvKernelPdS_ll,@function
        .size           _Z10ConvKernelPdS_ll,(.L_x_33 - _Z10ConvKernelPdS_ll)
        .other          _Z10ConvKernelPdS_ll,@"STO_CUDA_ENTRY STV_DEFAULT"
_Z10ConvKernelPdS_ll:
.text._Z10ConvKernelPdS_ll:
        /* <DEDUP_REMOVED lines=16> */
[C---:B------:R-:W-:Y:S01]  /*0100*/  VIADD R5, R9.reuse, 0xffffffff ;  /* 0xffffffff09057836 */ /* 0x040fe20000000000 */
[----:B------:R-:W0:Y:S01]  /*0110*/  LDCU.64 UR6, c[0x0][0x388] ;  /* 0x00007100ff0677ac */ /* 0x000e220008000a00 */
[C---:B------:R-:W-:Y:S01]  /*0120*/  ISETP.NE.AND P0, PT, R6.reuse, RZ, PT ;  /* 0x000000ff0600720c */ /* 0x040fe20003f05270 */
[----:B------:R-:W-:Y:S01]  /*0130*/  IMAD.MOV.U32 R7, RZ, RZ, RZ ;  /* 0x000000ffff077224 */ /* 0x000fe200078e00ff */
[----:B------:R-:W-:Y:S01]  /*0140*/  BSSY.RECONVERGENT B1, `(.L_x_2) ;  /* 0x000001b000017945 */ /* 0x000fe20003800200 */
[----:B------:R-:W-:Y:S01]  /*0150*/  SHF.R.S32.HI R12, RZ, 0x1f, R5 ;  /* 0x0000001fff0c7819 */ /* 0x000fe20000011405 */
[----:B------:R-:W-:Y:S01]  /*0160*/  VIADD R4, R6, 0xffffffff ;  /* 0xffffffff06047836 */ /* 0x000fe20000000000 */
[----:B------:R-:W-:Y:S01]  /*0170*/  ISETP.GT.OR P1, PT, R9, RZ, P0 ;  /* 0x000000ff0900720c */ /* 0x000fe20000724670 */
[----:B------:R-:W-:Y:S01]  /*0180*/  IMAD.WIDE.U32 R2, R5, UR10, R6 ;  /* 0x0000000a05027c25 */ /* 0x000fe2000f8e0006 */
[----:B------:R-:W1:Y:S01]  /*0190*/  LDCU.64 UR4, c[0x0][0x358] ;  /* 0x00006b00ff0477ac */ /* 0x000e620008000a00 */
[----:B------:R-:W-:Y:S02]  /*01a0*/  BSSY.RELIABLE B0, `(.L_x_3) ;  /* 0x0000013000007945 */ /* 0x000fe40003800100 */
[----:B------:R-:W-:-:S04]  /*01b0*/  IMAD R0, R12, UR10, RZ ;  /* 0x0000000a0c007c24 */ /* 0x000fc8000f8e02ff */
[----:B------:R-:W-:Y:S02]  /*01c0*/  IMAD R13, R5, UR11, R0 ;  /* 0x0000000b050d7c24 */ /* 0x000fe4000f8e0200 */
[----:B------:R-:W-:Y:S01]  /*01d0*/  IMAD R0, R9, UR10, R6 ;  /* 0x0000000a09007c24 */ /* 0x000fe2000f8e0206 */
[----:B0-----:R-:W-:Y:S01]  /*01e0*/  LEA R20, P3, R2, UR6, 0x3 ;  /* 0x0000000602147c11 */ /* 0x001fe2000f8618ff */
[----:B------:R-:W-:Y:S01]  /*01f0*/  IMAD.IADD R3, R3, 0x1, R13 ;  /* 0x0000000103037824 */ /* 0x000fe200078e020d */
[----:B------:R-:W-:-:S04]  /*0200*/  IADD3 R13, P2, PT, R4, -UR10, RZ ;  /* 0x8000000a040d7c10 */ /* 0x000fc8000ff5e0ff */
[----:B------:R-:W-:Y:S02]  /*0210*/  LEA.HI.X R21, R2, UR7, R3, 0x3, P3 ;  /* 0x0000000702157c11 */ /* 0x000fe400098f1c03 */
[----:B------:R-:W-:Y:S01]  /*0220*/  LEA.HI.X.SX32 R4, R4, ~UR11, 0x1, P2 ;  /* 0x8000000b04047c11 */ /* 0x000fe200090f0eff */
[----:B-1----:R-:W-:Y:S06]  /*0230*/  @P1 BRA `(.L_x_4) ;  /* 0x0000000000241947 */ /* 0x002fec0003800000 */
[----:B------:R-:W-:Y:S02]  /*0240*/  IADD3 R5, P3, PT, R5, -UR8, RZ ;  /* 0x8000000805057c10 */ /* 0x000fe4000ff7e0ff */
[----:B------:R-:W-:Y:S02]  /*0250*/  CS2R R2, SRZ ;  /* 0x0000000000027805 */ /* 0x000fe4000001ff00 */
[----:B------:R-:W-:Y:S02]  /*0260*/  ISETP.GE.U32.AND P2, PT, R13, R10, PT ;  /* 0x0000000a0d00720c */ /* 0x000fe40003f46070 */
[----:B------:R-:W-:Y:S02]  /*0270*/  ISETP.LT.U32.AND P1, PT, R5, R8, PT ;  /* 0x000000080500720c */ /* 0x000fe40003f21070 */
[----:B------:R-:W-:Y:S02]  /*0280*/  IADD3.X R12, PT, PT, R12, ~UR9, RZ, P3, !PT ;  /* 0x800000090c0c7c10 */ /* 0x000fe40009ffe4ff */
[----:B------:R-:W-:-:S02]  /*0290*/  ISETP.GE.AND.EX P2, PT, R4, RZ, PT, P2 ;  /* 0x000000ff0400720c */ /* 0x000fc40003f46320 */
[----:B------:R-:W-:-:S13]  /*02a0*/  ISETP.LT.AND.EX P1, PT, R12, RZ, PT, P1 ;  /* 0x000000ff0c00720c */ /* 0x000fda0003f21310 */
[----:B------:R-:W-:Y:S05]  /*02b0*/  @!P2 BREAK.RELIABLE P1, B0 ;  /* 0x000000000000a942 */ /* 0x000fea0000800100 */
[----:B------:R-:W-:Y:S05]  /*02c0*/  @!P2 BRA P1, `(.L_x_5) ;  /* 0x000000000008a947 */ /* 0x000fea0000800000 */
.L_x_4:
[----:B------:R-:W-:Y:S05]  /*02d0*/  BSYNC.RELIABLE B0 ;  /* 0x0000000000007941 */ /* 0x000fea0003800100 */
.L_x_3:
[----:B------:R0:W5:Y:S02]  /*02e0*/  LDG.E.64 R2, desc[UR4][R20.64+-0x8] ;  /* 0xfffff80414027981 */ /* 0x000164000c1e1b00 */
.L_x_5:
[----:B------:R-:W-:Y:S05]  /*02f0*/  BSYNC.RECONVERGENT B1 ;  /* 0x0000000000017941 */ /* 0x000fea0003800200 */
.L_x_2:
[----:B------:R-:W-:Y:S05]  /*0300*/  WARPSYNC.ALL ;  /* 0x0000000000007948 */ /* 0x000fea0003800000 */
[----:B------:R-:W-:Y:S01]  /*0310*/  ISETP.GE.U32.AND P1, PT, R13, R10, PT ;  /* 0x0000000a0d00720c */ /* 0x000fe20003f26070 */
[----:B------:R-:W-:Y:S01]  /*0320*/  IMAD R10, R11, UR10, RZ ;  /* 0x0000000a0b0a7c24 */ /* 0x000fe2000f8e02ff */
[----:B------:R-:W-:Y:S02]  /*0330*/  IADD3 R5, P2, PT, R9, -UR8, RZ ;  /* 0x8000000809057c10 */ /* 0x000fe4000ff5e0ff */
[----:B------:R-:W-:Y:S02]  /*0340*/  ISETP.GE.AND.EX P1, PT, R4, RZ, PT, P1 ;  /* 0x000000ff0400720c */ /* 0x000fe40003f26310 */
[----:B------:R-:W-:-:S02]  /*0350*/  ISETP.LT.U32.AND P3, PT, R5, R8, PT ;  /* 0x000000080500720c */ /* 0x000fc40003f61070 */
[----:B------:R-:W-:Y:S01]  /*0360*/  IADD3.X R4, PT, PT, R11, ~UR9, RZ, P2, !PT ;  /* 0x800000090b047c10 */ /* 0x000fe200097fe4ff */
[C---:B------:R-:W-:Y:S01]  /*0370*/  IMAD R11, R9.reuse, UR11, R10 ;  /* 0x0000000b090b7c24 */ /* 0x040fe2000f8e020a */
[C---:B------:R-:W-:Y:S02]  /*0380*/  ISETP.GT.OR P2, PT, R9.reuse, -0x1, P0 ;  /* 0xffffffff0900780c */ /* 0x040fe40000744670 */
[----:B------:R-:W-:Y:S01]  /*0390*/  ISETP.LT.AND.EX P3, PT, R4, RZ, !P1, P3 ;  /* 0x000000ff0400720c */ /* 0x000fe20004f61330 */
[----:B------:R-:W-:-:S03]  /*03a0*/  IMAD.WIDE.U32 R4, R9, UR10, R6 ;  /* 0x0000000a09047c25 */ /* 0x000fc6000f8e0006 */
[----:B------:R-:W-:Y:S01]  /*03b0*/  PLOP3.LUT P2, PT, P2, P3, PT, 0x8, 0x80 ;  /* 0x000000000080781c */ /* 0x000fe20001746170 */
[----:B------:R-:W-:Y:S01]  /*03c0*/  IMAD.IADD R5, R5, 0x1, R11 ;  /* 0x0000000105057824 */ /* 0x000fe200078e020b */
[C---:B------:R-:W-:Y:S01]  /*03d0*/  ISETP.GT.OR P0, PT, R9.reuse, -0x2, P0 ;  /* 0xfffffffe0900780c */ /* 0x040fe20000704670 */
[----:B------:R-:W-:Y:S01]  /*03e0*/  VIADD R11, R9, 0x1 ;  /* 0x00000001090b7836 */ /* 0x000fe20000000000 */
[----:B------:R-:W-:-:S04]  /*03f0*/  LEA R18, P3, R4, UR6, 0x3 ;  /* 0x0000000604127c11 */ /* 0x000fc8000f8618ff */
[----:B------:R-:W-:Y:S01]  /*0400*/  SHF.R.S32.HI R10, RZ, 0x1f, R11 ;  /* 0x0000001fff0a7819 */ /* 0x000fe2000001140b */
[C---:B------:R-:W-:Y:S01]  /*0410*/  IMAD.WIDE.U32 R6, R11.reuse, UR10, R6 ;  /* 0x0000000a0b067c25 */ /* 0x040fe2000f8e0006 */
[----:B------:R-:W-:Y:S01]  /*0420*/  LEA.HI.X R19, R4, UR7, R5, 0x3, P3 ;  /* 0x0000000704137c11 */ /* 0x000fe200098f1c05 */
[----:B-----5:R-:W-:Y:S02]  /*0430*/  DFMA R4, RZ, R2, RZ ;  /* 0x00000002ff04722b */ /* 0x020fe400000000ff */
[----:B------:R-:W-:Y:S01]  /*0440*/  IMAD R12, R10, UR10, RZ ;  /* 0x0000000a0a0c7c24 */ /* 0x000fe2000f8e02ff */
[----:B------:R-:W-:Y:S01]  /*0450*/  BSSY.RECONVERGENT B1, `(.L_x_6) ;  /* 0x0000012000017945 */ /* 0x000fe20003800200 */
[----:B------:R1:W5:Y:S01]  /*0460*/  @!P2 LDG.E.64 R2, desc[UR4][R18.64+-0x8] ;  /* 0xfffff8041202a981 */ /* 0x000362000c1e1b00 */
[----:B------:R-:W-:Y:S01]  /*0470*/  LEA R22, P2, R6, UR6, 0x3 ;  /* 0x0000000606167c11 */ /* 0x000fe2000f8418ff */
[----:B------:R-:W-:Y:S01]  /*0480*/  IMAD R13, R11, UR11, R12 ;  /* 0x0000000b0b0d7c24 */ /* 0x000fe2000f8e020c */
[----:B------:R-:W-:Y:S03]  /*0490*/  BSSY.RELIABLE B2, `(.L_x_7) ;  /* 0x000000c000027945 */ /* 0x000fe60003800100 */
[----:B------:R-:W-:-:S05]  /*04a0*/  IMAD.IADD R7, R7, 0x1, R13 ;  /* 0x0000000107077824 */ /* 0x000fca00078e020d */
[----:B------:R-:W-:Y:S01]  /*04b0*/  LEA.HI.X R23, R6, UR7, R7, 0x3, P2 ;  /* 0x0000000706177c11 */ /* 0x000fe200090f1c07 */
[----:B-1----:R-:W-:Y:S06]  /*04c0*/  @P0 BRA `(.L_x_8) ;  /* 0x0000000000200947 */ /* 0x002fec0003800000 */
[----:B------:R-:W-:Y:S01]  /*04d0*/  IADD3 R11, P2, PT, R11, -UR8, RZ ;  /* 0x800000080b0b7c10 */ /* 0x000fe2000ff5e0ff */
[----:B-----5:R-:W-:Y:S02]  /*04e0*/  IMAD.MOV.U32 R24, RZ, RZ, R2 ;  /* 0x000000ffff187224 */ /* 0x020fe400078e0002 */
[----:B------:R-:W-:Y:S01]  /*04f0*/  IMAD.MOV.U32 R25, RZ, RZ, R3 ;  /* 0x000000ffff197224 */ /* 0x000fe200078e0003 */
[----:B------:R-:W-:Y:S02]  /*0500*/  ISETP.LT.U32.AND P0, PT, R11, R8, PT ;  /* 0x000000080b00720c */ /* 0x000fe40003f01070 */
[----:B------:R-:W-:-:S04]  /*0510*/  IADD3.X R10, PT, PT, R10, ~UR9, RZ, P2, !PT ;  /* 0x800000090a0a7c10 */ /* 0x000fc800097fe4ff */
[----:B------:R-:W-:-:S13]  /*0520*/  ISETP.LT.AND.EX P0, PT, R10, RZ, PT, P0 ;  /* 0x000000ff0a00720c */ /* 0x000fda0003f01300 */
[----:B------:R-:W-:Y:S05]  /*0530*/  @!P1 BREAK.RELIABLE P0, B2 ;  /* 0x0000000000029942 */ /* 0x000fea0000000100 */
[----:B------:R-:W-:Y:S05]  /*0540*/  @!P1 BRA P0, `(.L_x_9) ;  /* 0x0000000000089947 */ /* 0x000fea0000000000 */
.L_x_8:
[----:B------:R-:W-:Y:S05]  /*0550*/  BSYNC.RELIABLE B2 ;  /* 0x0000000000027941 */ /* 0x000fea0003800100 */
.L_x_7:
[----:B------:R1:W5:Y:S02]  /*0560*/  LDG.E.64 R24, desc[UR4][R22.64+-0x8] ;  /* 0xfffff80416187981 */ /* 0x000364000c1e1b00 */
.L_x_9:
[----:B------:R-:W-:Y:S05]  /*0570*/  BSYNC.RECONVERGENT B1 ;  /* 0x0000000000017941 */ /* 0x000fea0003800200 */
.L_x_6:
[----:B------:R-:W-:Y:S05]  /*0580*/  WARPSYNC.ALL ;  /* 0x0000000000007948 */ /* 0x000fea0003800000 */
[----:B------:R-:W2:Y:S04]  /*0590*/  LDG.E.64 R10, desc[UR4][R20.64] ;  /* 0x00000004140a7981 */ /* 0x000ea8000c1e1b00 */
[----:B------:R-:W3:Y:S04]  /*05a0*/  LDG.E.64 R8, desc[UR4][R18.64] ;  /* 0x0000000412087981 */ /* 0x000ee8000c1e1b00 */
[----:B------:R-:W4:Y:S04]  /*05b0*/  LDG.E.64 R6, desc[UR4][R22.64] ;  /* 0x0000000416067981 */ /* 0x000f28000c1e1b00 */
[----:B------:R-:W4:Y:S04]  /*05c0*/  LDG.E.64 R12, desc[UR4][R20.64+0x8] ;  /* 0x00000804140c7981 */ /* 0x000f28000c1e1b00 */
[----:B------:R-:W4:Y:S04]  /*05d0*/  LDG.E.64 R14, desc[UR4][R18.64+0x8] ;  /* 0x00000804120e7981 */ /* 0x000f28000c1e1b00 */
[----:B------:R-:W4:Y:S01]  /*05e0*/  LDG.E.64 R16, desc[UR4][R22.64+0x8] ;  /* 0x0000080416107981 */ /* 0x000f22000c1e1b00 */
[----:B-----5:R-:W-:Y:S01]  /*05f0*/  DADD R4, R4, -R2 ;  /* 0x0000000004047229 */ /* 0x020fe20000000802 */
[----:B------:R-:W0:Y:S07]  /*0600*/  LDC.64 R2, c[0x0][0x380] ;  /* 0x0000e000ff027b82 */ /* 0x000e2e0000000a00 */
[----:B------:R-:W-:Y:S01]  /*0610*/  DFMA R4, RZ, R24, R4 ;  /* 0x00000018ff04722b */ /* 0x000fe20000000004 */
[----:B0-----:R-:W-:-:S07]  /*0620*/  IMAD.WIDE R2, R0, 0x8, R2 ;  /* 0x0000000800027825 */ /* 0x001fce00078e0202 */
[----:B--2---:R-:W-:-:S08]  /*0630*/  DADD R4, R4, -R10 ;  /* 0x0000000004047229 */ /* 0x004fd0000000080a */
[----:B---3--:R-:W-:-:S08]  /*0640*/  DFMA R4, R8, 4, R4 ;  /* 0x401000000804782b */ /* 0x008fd00000000004 */
[----:B----4-:R-:W-:-:S08]  /*0650*/  DADD R4, R4, -R6 ;  /* 0x0000000004047229 */ /* 0x010fd00000000806 */
[----:B------:R-:W-:-:S08]  /*0660*/  DFMA R4, RZ, R12, R4 ;  /* 0x0000000cff04722b */ /* 0x000fd00000000004 */
[----:B------:R-:W-:-:S08]  /*0670*/  DADD R4, R4, -R14 ;  /* 0x0000000004047229 */ /* 0x000fd0000000080e */
[----:B------:R-:W-:-:S07]  /*0680*/  DFMA R4, RZ, R16, R4 ;  /* 0x00000010ff04722b */ /* 0x000fce0000000004 */
[----:B------:R-:W-:Y:S01]  /*0690*/  STG.E.64 desc[UR4][R2.64], R4 ;  /* 0x0000000402007986 */ /* 0x000fe2000c101b04 */
[----:B------:R-:W-:Y:S05]  /*06a0*/  EXIT ;  /* 0x000000000000794d */ /* 0x000fea0003800000 */
.L_x_10:
        /* <DEDUP_REMOVED lines=13> */
.L_x_33:


//--------------------- .text._Z10ConvKernelPfS_ll --------------------------
	.section	.text._Z10ConvKernelPfS_ll,"ax",@progbits
	.align	128
        .global         _Z10ConvKernelPfS_ll
        .type           _Z10ConvKernelPfS_ll,@function
        .size           _Z10ConvKernelPfS_ll,(.L_x_34 - _Z10ConvKernelPfS_ll)
        .other          _Z10ConvKernelPfS_ll,@"STO_CUDA_ENTRY STV_DEFAULT"
_Z10ConvKernelPfS_ll:
.text._Z10ConvKernelPfS_ll:
        /* <DEDUP_REMOVED lines=16> */
[----:B------:R-:W0:Y:S01]  /*0100*/  LDC.64 R6, c[0x0][0x380] ;  /* 0x0000e000ff067b82 */ /* 0x000e220000000a00 */
[C---:B------:R-:W-:Y:S01]  /*0110*/  ISETP.NE.AND P0, PT, R5.reuse, RZ, PT ;  /* 0x000000ff0500720c */ /* 0x040fe20003f05270 */
[----:B------:R-:W1:Y:S01]  /*0120*/  LDCU.64 UR4, c[0x0][0x358] ;  /* 0x00006b00ff0477ac */ /* 0x000e620008000a00 */
[----:B------:R-:W-:Y:S01]  /*0130*/  BSSY.RECONVERGENT B0, `(.L_x_11) ;  /* 0x0000019000007945 */ /* 0x000fe20003800200 */
[C---:B------:R-:W-:Y:S01]  /*0140*/  ISETP.GE.AND P2, PT, R2.reuse, 0x1, PT ;  /* 0x000000010200780c */ /* 0x040fe20003f46270 */
[----:B------:R-:W-:Y:S01]  /*0150*/  IMAD.MOV.U32 R0, RZ, RZ, RZ ;  /* 0x000000ffff007224 */ /* 0x000fe200078e00ff */
[C---:B------:R-:W-:Y:S01]  /*0160*/  ISETP.LT.OR P1, PT, R2.reuse, 0x1, !P0 ;  /* 0x000000010200780c */ /* 0x040fe20004721670 */
[----:B------:R-:W-:Y:S01]  /*0170*/  IMAD.MOV.U32 R15, RZ, RZ, -0x80000000 ;  /* 0x80000000ff0f7424 */ /* 0x000fe200078e00ff */
[C---:B------:R-:W-:Y:S01]  /*0180*/  ISETP.LT.OR P5, PT, R2.reuse, RZ, !P0 ;  /* 0x000000ff0200720c */ /* 0x040fe200047a1670 */
[----:B------:R-:W-:Y:S01]  /*0190*/  VIADD R13, R5, 0xffffffff ;  /* 0xffffffff050d7836 */ /* 0x000fe20000000000 */
[----:B------:R-:W-:-:S02]  /*01a0*/  ISETP.GE.AND P3, PT, R2, RZ, PT ;  /* 0x000000ff0200720c */ /* 0x000fc40003f66270 */
[C---:B------:R-:W-:Y:S02]  /*01b0*/  ISETP.GE.AND P4, PT, R2.reuse, -0x1, PT ;  /* 0xffffffff0200780c */ /* 0x040fe40003f86270 */
[----:B------:R-:W-:-:S05]  /*01c0*/  ISETP.LT.OR P0, PT, R2, -0x1, !P0 ;  /* 0xffffffff0200780c */ /* 0x000fca0004701670 */
[----:B------:R-:W-:Y:S08]  /*01d0*/  @P1 BRA `(.L_x_12) ;  /* 0x0000000000381947 */ /* 0x000ff00003800000 */
[----:B------:R-:W-:Y:S01]  /*01e0*/  VIADD R8, R2, 0xffffffff ;  /* 0xffffffff02087836 */ /* 0x000fe20000000000 */
[----:B------:R-:W-:-:S04]  /*01f0*/  ISETP.GT.U32.AND P1, PT, R13, UR10, PT ;  /* 0x0000000a0d007c0c */ /* 0x000fc8000bf24070 */
[----:B------:R-:W-:Y:S02]  /*0200*/  ISETP.GT.U32.AND.EX P1, PT, RZ, UR11, PT, P1 ;  /* 0x0000000bff007c0c */ /* 0x000fe4000bf24110 */
[----:B------:R-:W-:-:S04]  /*0210*/  ISETP.GT.U32.AND P6, PT, R8, UR8, PT ;  /* 0x0000000808007c0c */ /* 0x000fc8000bfc4070 */
[----:B------:R-:W-:-:S13]  /*0220*/  ISETP.GT.OR.EX P1, PT, RZ, UR9, P1, P6 ;  /* 0x00000009ff007c0c */ /* 0x000fda0008f24760 */
[----:B------:R-:W-:Y:S05]  /*0230*/  @P1 BRA `(.L_x_12) ;  /* 0x0000000000201947 */ /* 0x000fea0003800000 */
[----:B------:R-:W2:Y:S01]  /*0240*/  LDCU.64 UR6, c[0x0][0x388] ;  /* 0x00007100ff0677ac */ /* 0x000ea20008000a00 */
[----:B------:R-:W-:Y:S02]  /*0250*/  IMAD.MOV.U32 R9, RZ, RZ, RZ ;  /* 0x000000ffff097224 */ /* 0x000fe400078e00ff */
[----:B------:R-:W-:-:S04]  /*0260*/  IMAD.WIDE.U32 R8, R13, UR10, R8 ;  /* 0x0000000a0d087c25 */ /* 0x000fc8000f8e0008 */
[----:B------:R-:W-:Y:S01]  /*0270*/  IMAD R9, R13, UR11, R9 ;  /* 0x0000000b0d097c24 */ /* 0x000fe2000f8e0209 */
[----:B--2---:R-:W-:-:S04]  /*0280*/  LEA R10, P1, R8, UR6, 0x2 ;  /* 0x00000006080a7c11 */ /* 0x004fc8000f8210ff */
[----:B------:R-:W-:-:S05]  /*0290*/  LEA.HI.X R11, R8, UR7, R9, 0x2, P1 ;  /* 0x00000007080b7c11 */ /* 0x000fca00088f1409 */
[----:B-1----:R-:W2:Y:S02]  /*02a0*/  LDG.E R10, desc[UR4][R10.64] ;  /* 0x000000040a0a7981 */ /* 0x002ea4000c1e1900 */
[----:B--2---:R-:W-:-:S07]  /*02b0*/  FFMA R0, RZ, R10, RZ ;  /* 0x0000000aff007223 */ /* 0x004fce00000000ff */
.L_x_12:
[----:B-1----:R-:W-:Y:S05]  /*02c0*/  BSYNC.RECONVERGENT B0 ;  /* 0x0000000000007941 */ /* 0x002fea0003800200 */
.L_x_11:
[----:B------:R-:W-:Y:S04]  /*02d0*/  BSSY.RECONVERGENT B0, `(.L_x_13) ;  /* 0x000000f000007945 */ /* 0x000fe80003800200 */
[----:B------:R-:W-:Y:S05]  /*02e0*/  @P5 BRA `(.L_x_14) ;  /* 0x0000000000345947 */ /* 0x000fea0003800000 */
[----:B------:R-:W-:Y:S02]  /*02f0*/  ISETP.GT.U32.AND P5, PT, R13, UR10, PT ;  /* 0x0000000a0d007c0c */ /* 0x000fe4000bfa4070 */
[----:B------:R-:W-:Y:S02]  /*0300*/  ISETP.GT.U32.AND P1, PT, R2, UR8, PT ;  /* 0x0000000802007c0c */ /* 0x000fe4000bf24070 */
[----:B------:R-:W-:-:S04]  /*0310*/  ISETP.GT.U32.AND.EX P5, PT, RZ, UR11, PT, P5 ;  /* 0x0000000bff007c0c */ /* 0x000fc8000bfa4150 */
[----:B------:R-:W-:-:S13]  /*0320*/  ISETP.GT.OR.EX P1, PT, RZ, UR9, P5, P1 ;  /* 0x00000009ff007c0c */ /* 0x000fda000af24710 */
[----:B------:R-:W-:Y:S05]  /*0330*/  @P1 BRA `(.L_x_14) ;  /* 0x0000000000201947 */ /* 0x000fea0003800000 */
[----:B------:R-:W1:Y:S01]  /*0340*/  LDCU.64 UR6, c[0x0][0x388] ;  /* 0x00007100ff0677ac */ /* 0x000e620008000a00 */
[----:B------:R-:W-:Y:S02]  /*0350*/  IMAD.MOV.U32 R3, RZ, RZ, RZ ;  /* 0x000000ffff037224 */ /* 0x000fe400078e00ff */
[----:B------:R-:W-:-:S04]  /*0360*/  IMAD.WIDE.U32 R8, R13, UR10, R2 ;  /* 0x0000000a0d087c25 */ /* 0x000fc8000f8e0002 */
[----:B------:R-:W-:Y:S01]  /*0370*/  IMAD R9, R13, UR11, R9 ;  /* 0x0000000b0d097c24 */ /* 0x000fe2000f8e0209 */
[----:B-1----:R-:W-:-:S04]  /*0380*/  LEA R10, P1, R8, UR6, 0x2 ;  /* 0x00000006080a7c11 */ /* 0x002fc8000f8210ff */
[----:B------:R-:W-:-:S05]  /*0390*/  LEA.HI.X R11, R8, UR7, R9, 0x2, P1 ;  /* 0x00000007080b7c11 */ /* 0x000fca00088f1409 */
[----:B------:R-:W2:Y:S02]  /*03a0*/  LDG.E R10, desc[UR4][R10.64] ;  /* 0x000000040a0a7981 */ /* 0x000ea4000c1e1900 */
[----:B--2---:R-:W-:-:S07]  /*03b0*/  FMUL R15, R10, -0.25 ;  /* 0xbe8000000a0f7820 */ /* 0x004fce0000400000 */
.L_x_14:
[----:B------:R-:W-:Y:S05]  /*03c0*/  BSYNC.RECONVERGENT B0 ;  /* 0x0000000000007941 */ /* 0x000fea0003800200 */
.L_x_13:
[----:B------:R-:W-:Y:S01]  /*03d0*/  BSSY.RECONVERGENT B0, `(.L_x_15) ;  /* 0x0000012000007945 */ /* 0x000fe20003800200 */
[----:B------:R-:W-:Y:S01]  /*03e0*/  FADD R15, R15, R0 ;  /* 0x000000000f0f7221 */ /* 0x000fe20000000000 */
[----:B------:R-:W-:Y:S02]  /*03f0*/  IMAD.MOV.U32 R0, RZ, RZ, RZ ;  /* 0x000000ffff007224 */ /* 0x000fe400078e00ff */
[----:B------:R-:W-:Y:S05]  /*0400*/  @P0 BRA `(.L_x_16) ;  /* 0x0000000000380947 */ /* 0x000fea0003800000 */
[----:B------:R-:W-:Y:S01]  /*0410*/  ISETP.GT.U32.AND P0, PT, R13, UR10, PT ;  /* 0x0000000a0d007c0c */ /* 0x000fe2000bf04070 */
[----:B------:R-:W-:-:S03]  /*0420*/  VIADD R8, R2, 0x1 ;  /* 0x0000000102087836 */ /* 0x000fc60000000000 */
[----:B------:R-:W-:Y:S02]  /*0430*/  ISETP.GT.U32.AND.EX P1, PT, RZ, UR11, PT, P0 ;  /* 0x0000000bff007c0c */ /* 0x000fe4000bf24100 */
[----:B------:R-:W-:-:S04]  /*0440*/  ISETP.GT.U32.AND P0, PT, R8, UR8, PT ;  /* 0x0000000808007c0c */ /* 0x000fc8000bf04070 */
        /* <DEDUP_REMOVED lines=9> */
[----:B--2---:R-:W-:-:S07]  /*04e0*/  FMUL R0, RZ, R10 ;  /* 0x0000000aff007220 */ /* 0x004fce0000400000 */
.L_x_16:
[----:B------:R-:W-:Y:S05]  /*04f0*/  BSYNC.RECONVERGENT B0 ;  /* 0x0000000000007941 */ /* 0x000fea0003800200 */
.L_x_15:
[----:B------:R-:W-:Y:S01]  /*0500*/  BSSY.RECONVERGENT B0, `(.L_x_17) ;  /* 0x0000013000007945 */ /* 0x000fe20003800200 */
[----:B------:R-:W-:Y:S01]  /*0510*/  FADD R15, R15, R0 ;  /* 0x000000000f0f7221 */ /* 0x000fe20000000000 */
[----:B------:R-:W-:Y:S02]  /*0520*/  IMAD R13, R5, UR10, R2 ;  /* 0x0000000a050d7c24 */ /* 0x000fe4000f8e0202 */
[----:B------:R-:W-:Y:S01]  /*0530*/  IMAD.MOV.U32 R0, RZ, RZ, -0x80000000 ;  /* 0x80000000ff007424 */ /* 0x000fe200078e00ff */
[----:B------:R-:W-:Y:S06]  /*0540*/  @!P2 BRA `(.L_x_18) ;  /* 0x000000000038a947 */ /* 0x000fec0003800000 */
[----:B------:R-:W-:Y:S01]  /*0550*/  VIADD R8, R2, 0xffffffff ;  /* 0xffffffff02087836 */ /* 0x000fe20000000000 */
[----:B------:R-:W-:-:S04]  /*0560*/  ISETP.GT.U32.AND P0, PT, R5, UR10, PT ;  /* 0x0000000a05007c0c */ /* 0x000fc8000bf04070 */
        /* <DEDUP_REMOVED lines=12> */
.L_x_18:
[----:B------:R-:W-:Y:S05]  /*0630*/  BSYNC.RECONVERGENT B0 ;  /* 0x0000000000007941 */ /* 0x000fea0003800200 */
.L_x_17:
[----:B------:R-:W-:Y:S01]  /*0640*/  BSSY.RECONVERGENT B0, `(.L_x_19) ;  /* 0x0000012000007945 */ /* 0x000fe20003800200 */
[----:B------:R-:W-:Y:S01]  /*0650*/  FADD R15, R15, R0 ;  /* 0x000000000f0f7221 */ /* 0x000fe20000000000 */
[----:B0-----:R-:W-:-:S04]  /*0660*/  IMAD.WIDE R6, R13, 0x4, R6 ;  /* 0x000000040d067825 */ /* 0x001fc800078e0206 */
[----:B------:R-:W-:Y:S01]  /*0670*/  IMAD.MOV.U32 R10, RZ, RZ, RZ ;  /* 0x000000ffff0a7224 */ /* 0x000fe200078e00ff */
[----:B------:R-:W-:Y:S06]  /*0680*/  @!P3 BRA `(.L_x_20) ;  /* 0x000000000034b947 */ /* 0x000fec0003800000 */
[----:B------:R-:W-:Y:S02]  /*0690*/  ISETP.GT.U32.AND P0, PT, R5, UR10, PT ;  /* 0x0000000a05007c0c */ /* 0x000fe4000bf04070 */
[----:B------:R-:W-:Y:S02]  /*06a0*/  ISETP.GT.U32.AND P1, PT, R2, UR8, PT ;  /* 0x0000000802007c0c */ /* 0x000fe4000bf24070 */
[----:B------:R-:W-:-:S04]  /*06b0*/  ISETP.GT.U32.AND.EX P0, PT, RZ, UR11, PT, P0 ;  /* 0x0000000bff007c0c */ /* 0x000fc8000bf04100 */
[----:B------:R-:W-:-:S13]  /*06c0*/  ISETP.GT.OR.EX P0, PT, RZ, UR9, P0, P1 ;  /* 0x00000009ff007c0c */ /* 0x000fda0008704710 */
[----:B------:R-:W-:Y:S05]  /*06d0*/  @P0 BRA `(.L_x_20) ;  /* 0x0000000000200947 */ /* 0x000fea0003800000 */
[----:B------:R-:W0:Y:S01]  /*06e0*/  LDCU.64 UR6, c[0x0][0x388] ;  /* 0x00007100ff0677ac */ /* 0x000e220008000a00 */
[----:B------:R-:W-:Y:S02]  /*06f0*/  IMAD.MOV.U32 R8, RZ, RZ, R2 ;  /* 0x000000ffff087224 */ /* 0x000fe400078e0002 */
[----:B------:R-:W-:Y:S02]  /*0700*/  IMAD.MOV.U32 R9, RZ, RZ, RZ ;  /* 0x000000ffff097224 */ /* 0x000fe400078e00ff */
[----:B------:R-:W-:-:S04]  /*0710*/  IMAD.WIDE.U32 R8, R5, UR10, R8 ;  /* 0x0000000a05087c25 */ /* 0x000fc8000f8e0008 */
[----:B------:R-:W-:Y:S01]  /*0720*/  IMAD R9, R5, UR11, R9 ;  /* 0x0000000b05097c24 */ /* 0x000fe2000f8e0209 */
[----:B0-----:R-:W-:-:S04]  /*0730*/  LEA R10, P0, R8, UR6, 0x2 ;  /* 0x00000006080a7c11 */ /* 0x001fc8000f8010ff */
[----:B------:R-:W-:-:S05]  /*0740*/  LEA.HI.X R11, R8, UR7, R9, 0x2, P0 ;  /* 0x00000007080b7c11 */ /* 0x000fca00080f1409 */
[----:B------:R0:W5:Y:S04]  /*0750*/  LDG.E R10, desc[UR4][R10.64] ;  /* 0x000000040a0a7981 */ /* 0x000168000c1e1900 */
.L_x_20:
[----:B------:R-:W-:Y:S05]  /*0760*/  BSYNC.RECONVERGENT B0 ;  /* 0x0000000000007941 */ /* 0x000fea0003800200 */
.L_x_19:
[----:B------:R-:W-:Y:S01]  /*0770*/  BSSY.RECONVERGENT B0, `(.L_x_21) ;  /* 0x0000012000007945 */ /* 0x000fe20003800200 */
[----:B-----5:R-:W-:Y:S01]  /*0780*/  FADD R15, R15, R10 ;  /* 0x0000000a0f0f7221 */ /* 0x020fe20000000000 */
[----:B------:R-:W-:Y:S02]  /*0790*/  IMAD.MOV.U32 R0, RZ, RZ, -0x80000000 ;  /* 0x80000000ff007424 */ /* 0x000fe400078e00ff */
[----:B------:R-:W-:Y:S05]  /*07a0*/  @!P4 BRA `(.L_x_22) ;  /* 0x000000000038c947 */ /* 0x000fea0003800000 */
        /* <DEDUP_REMOVED lines=11> */
[----:B0-----:R-:W-:-:S05]  /*0860*/  LEA.HI.X R11, R8, UR7, R9, 0x2, P0 ;  /* 0x00000007080b7c11 */ /* 0x001fca00080f1409 */
[----:B------:R-:W2:Y:S02]  /*0870*/  LDG.E R10, desc[UR4][R10.64] ;  /* 0x000000040a0a7981 */ /* 0x000ea4000c1e1900 */
[----:B--2---:R-:W-:-:S07]  /*0880*/  FMUL R0, R10, -0.25 ;  /* 0xbe8000000a007820 */ /* 0x004fce0000400000 */
.L_x_22:
[----:B------:R-:W-:Y:S05]  /*0890*/  BSYNC.RECONVERGENT B0 ;  /* 0x0000000000007941 */ /* 0x000fea0003800200 */
.L_x_21:
[----:B------:R-:W-:Y:S01]  /*08a0*/  BSSY.RECONVERGENT B0, `(.L_x_23) ;  /* 0x0000013000007945 */ /* 0x000fe20003800200 */
[----:B------:R-:W-:Y:S01]  /*08b0*/  FADD R15, R15, R0 ;  /* 0x000000000f0f7221 */ /* 0x000fe20000000000 */
[----:B------:R-:W-:Y:S02]  /*08c0*/  VIADD R5, R5, 0x1 ;  /* 0x0000000105057836 */ /* 0x000fe40000000000 */
[----:B------:R-:W-:Y:S01]  /*08d0*/  IMAD.MOV.U32 R0, RZ, RZ, RZ ;  /* 0x000000ffff007224 */ /* 0x000fe200078e00ff */
        /* <DEDUP_REMOVED lines=14> */
[----:B--2---:R-:W-:-:S07]  /*09c0*/  FMUL R0, RZ, R10 ;  /* 0x0000000aff007220 */ /* 0x004fce0000400000 */
.L_x_24:
[----:B------:R-:W-:Y:S05]  /*09d0*/  BSYNC.RECONVERGENT B0 ;  /* 0x0000000000007941 */ /* 0x000fea0003800200 */
.L_x_23:
[----:B------:R-:W-:Y:S01]  /*09e0*/  BSSY.RECONVERGENT B0, `(.L_x_25) ;  /* 0x0000012000007945 */ /* 0x000fe20003800200 */
[----:B------:R-:W-:Y:S01]  /*09f0*/  FADD R15, R15, R0 ;  /* 0x000000000f0f7221 */ /* 0x000fe20000000000 */
[----:B------:R-:W-:Y:S02]  /*0a00*/  IMAD.MOV.U32 R0, RZ, RZ, -0x80000000 ;  /* 0x80000000ff007424 */ /* 0x000fe400078e00ff */
[----:B------:R-:W-:Y:S05]  /*0a10*/  @!P3 BRA `(.L_x_26) ;  /* 0x000000000038b947 */ /* 0x000fea0003800000 */
[----:B------:R-:W-:Y:S02]  /*0a20*/  ISETP.GT.U32.AND P0, PT, R5, UR10, PT ;  /* 0x0000000a05007c0c */ /* 0x000fe4000bf04070 */
[----:B------:R-:W-:Y:S02]  /*0a30*/  ISETP.GT.U32.AND P1, PT, R2, UR8, PT ;  /* 0x0000000802007c0c */ /* 0x000fe4000bf24070 */
[----:B------:R-:W-:-:S04]  /*0a40*/  ISETP.GT.U32.AND.EX P0, PT, RZ, UR11, PT, P0 ;  /* 0x0000000bff007c0c */ /* 0x000fc8000bf04100 */
[----:B------:R-:W-:-:S13]  /*0a50*/  ISETP.GT.OR.EX P0, PT, RZ, UR9, P0, P1 ;  /* 0x00000009ff007c0c */ /* 0x000fda0008704710 */
[----:B------:R-:W-:Y:S05]  /*0a60*/  @P0 BRA `(.L_x_26) ;  /* 0x0000000000240947 */ /* 0x000fea0003800000 */
[----:B------:R-:W1:Y:S01]  /*0a70*/  LDCU.64 UR6, c[0x0][0x388] ;  /* 0x00007100ff0677ac */ /* 0x000e620008000a00 */
[----:B------:R-:W-:Y:S02]  /*0a80*/  IMAD.MOV.U32 R8, RZ, RZ, R2 ;  /* 0x000000ffff087224 */ /* 0x000fe400078e0002 */
[----:B------:R-:W-:Y:S02]  /*0a90*/  IMAD.MOV.U32 R9, RZ, RZ, RZ ;  /* 0x000000ffff097224 */ /* 0x000fe400078e00ff */
[----:B------:R-:W-:-:S04]  /*0aa0*/  IMAD.WIDE.U32 R8, R5, UR10, R8 ;  /* 0x0000000a05087c25 */ /* 0x000fc8000f8e0008 */
[----:B------:R-:W-:Y:S01]  /*0ab0*/  IMAD R9, R5, UR11, R9 ;  /* 0x0000000b05097c24 */ /* 0x000fe2000f8e0209 */
[----:B-1----:R-:W-:-:S04]  /*0ac0*/  LEA R10, P0, R8, UR6, 0x2 ;  /* 0x00000006080a7c11 */ /* 0x002fc8000f8010ff */
[----:B0-----:R-:W-:-:S05]  /*0ad0*/  LEA.HI.X R11, R8, UR7, R9, 0x2, P0 ;  /* 0x00000007080b7c11 */ /* 0x001fca00080f1409 */
[----:B------:R-:W2:Y:S02]  /*0ae0*/  LDG.E R10, desc[UR4][R10.64] ;  /* 0x000000040a0a7981 */ /* 0x000ea4000c1e1900 */
[----:B--2---:R-:W-:-:S07]  /*0af0*/  FMUL R0, R10, -0.25 ;  /* 0xbe8000000a007820 */ /* 0x004fce0000400000 */
.L_x_26:
[----:B------:R-:W-:Y:S05]  /*0b00*/  BSYNC.RECONVERGENT B0 ;  /* 0x0000000000007941 */ /* 0x000fea0003800200 */
.L_x_25:
[----:B------:R-:W-:Y:S01]  /*0b10*/  BSSY.RECONVERGENT B0, `(.L_x_27) ;  /* 0x0000012000007945 */ /* 0x000fe20003800200 */
[----:B------:R-:W-:Y:S01]  /*0b20*/  FADD R15, R15, R0 ;  /* 0x000000000f0f7221 */ /* 0x000fe20000000000 */
[----:B------:R-:W-:Y:S02]  /*0b30*/  IMAD.MOV.U32 R0, RZ, RZ, RZ ;  /* 0x000000ffff007224 */ /* 0x000fe400078e00ff */
        /* <DEDUP_REMOVED lines=15> */
.L_x_28:
[----:B------:R-:W-:Y:S05]  /*0c30*/  BSYNC.RECONVERGENT B0 ;  /* 0x0000000000007941 */ /* 0x000fea0003800200 */
.L_x_27:
[----:B------:R-:W-:-:S05]  /*0c40*/  FADD R3, R15, R0 ;  /* 0x000000000f037221 */ /* 0x000fca0000000000 */
[----:B------:R-:W-:Y:S01]  /*0c50*/  STG.E desc[UR4][R6.64], R3 ;  /* 0x0000000306007986 */ /* 0x000fe2000c101904 */
[----:B------:R-:W-:Y:S05]  /*0c60*/  EXIT ;  /* 0x000000000000794d */ /* 0x000fea0003800000 */
.L_x_29:
        /* <DEDUP_REMOVED lines=9> */
.L_x_34:


//--------------------- .text._Z15convolve_globalPfS_ii --------------------------
	.section	.text._Z15convolve_globalPfS_ii,"ax",@progbits
	.align	128
        .global         _Z15convolve_globalPfS_ii
        .type           _Z15convolve_globalPfS_ii,@function
        .size           _Z15convolve_globalPfS_ii,(.L_x_35 - _Z15convolve_globalPfS_ii)
        .other          _Z15convolve_globalPfS_ii,@"STO_CUDA_ENTRY STV_DEFAULT"
_Z15convolve_globalPfS_ii:
.text._Z15convolve_globalPfS_ii:
[----:B------:R-:W-:Y:S01]  /*0000*/  LDC R1, c[0x0][0x37c] ;  /* 0x0000df00ff017b82 */ /* 0x000fe20000000800 */
[----:B------:R-:W0:Y:S07]  /*0010*/  S2R R5, SR_TID.X ;  /* 0x0000000000057919 */ /* 0x000e2e0000002100 */
[----:B------:R-:W0:Y:S01]  /*0020*/  S2UR UR5, SR_CTAID.X ;  /* 0x00000000000579c3 */ /* 0x000e220000002500 */
[----:B------:R-:W1:Y:S07]  /*0030*/  S2R R4, SR_TID.Y ;  /* 0x0000000000047919 */ /* 0x000e6e0000002200 */
[----:B------:R-:W1:Y:S08]  /*0040*/  S2UR UR4, SR_CTAID.Y ;  /* 0x00000000000479c3 */ /* 0x000e700000002600 */
[----:B------:R-:W2:Y:S01]  /*0050*/  LDC.64 R2, c[0x0][0x390] ;  /* 0x0000e400ff027b82 */ /* 0x000ea20000000a00 */
[----:B0-----:R-:W-:-:S02]  /*0060*/  IADD3 R5, PT, PT, R5, UR5, RZ ;  /* 0x0000000505057c10 */ /* 0x001fc4000fffe0ff */
[----:B-1----:R-:W-:Y:S02]  /*0070*/  IADD3 R4, PT, PT, R4, UR4, RZ ;  /* 0x0000000404047c10 */ /* 0x002fe4000fffe0ff */
[----:B--2---:R-:W-:-:S04]  /*0080*/  ISETP.GE.AND P0, PT, R5, R2, PT ;  /* 0x000000020500720c */ /* 0x004fc80003f06270 */
[----:B------:R-:W-:-:S13]  /*0090*/  ISETP.GE.OR P0, PT, R4, R3, P0 ;  /* 0x000000030400720c */ /* 0x000fda0000706670 */
[----:B------:R-:W-:Y:S05]  /*00a0*/  @P0 EXIT ;  /* 0x000000000000094d */ /* 0x000fea0003800000 */
[----:B------:R-:W0:Y:S01]  /*00b0*/  LDC.64 R8, c[0x0][0x380] ;  /* 0x0000e000ff087b82 */ /* 0x000e220000000a00 */
[----:B------:R-:W-:Y:S01]  /*00c0*/  IADD3 R13, PT, PT, R2, 0x2, RZ ;  /* 0x00000002020d7810 */ /* 0x000fe20007ffe0ff */
[----:B------:R-:W1:Y:S01]  /*00d0*/  LDCU.64 UR4, c[0x0][0x358] ;  /* 0x00006b00ff0477ac */ /* 0x000e620008000a00 */
[----:B------:R-:W-:Y:S02]  /*00e0*/  IADD3 R0, PT, PT, R4, -0x1, RZ ;  /* 0xffffffff04007810 */ /* 0x000fe40007ffe0ff */
[----:B------:R-:W-:-:S03]  /*00f0*/  IADD3 R3, PT, PT, R5, R13, RZ ;  /* 0x0000000d05037210 */ /* 0x000fc60007ffe0ff */
[----:B------:R-:W2:Y:S02]  /*0100*/  LDC.64 R6, c[0x0][0x388] ;  /* 0x0000e200ff067b82 */ /* 0x000ea40000000a00 */
[----:B------:R-:W-:-:S04]  /*0110*/  IMAD R3, R13, R0, R3 ;  /* 0x000000000d037224 */ /* 0x000fc800078e0203 */
[----:B0-----:R-:W-:-:S05]  /*0120*/  IMAD.WIDE R8, R3, 0x4, R8 ;  /* 0x0000000403087825 */ /* 0x001fca00078e0208 */
[----:B-1----:R-:W3:Y:S01]  /*0130*/  LDG.E R0, desc[UR4][R8.64] ;  /* 0x0000000408007981 */ /* 0x002ee2000c1e1900 */
[----:B------:R-:W-:-:S03]  /*0140*/  IMAD.WIDE R10, R13, 0x4, R8 ;  /* 0x000000040d0a7825 */ /* 0x000fc600078e0208 */
[----:B------:R-:W4:Y:S01]  /*0150*/  LDG.E R17, desc[UR4][R8.64+0x4] ;  /* 0x0000040408117981 */ /* 0x000f22000c1e1900 */
[----:B------:R-:W-:-:S03]  /*0160*/  IMAD.WIDE R12, R13, 0x4, R10 ;  /* 0x000000040d0c7825 */ /* 0x000fc600078e020a */
[----:B------:R-:W5:Y:S04]  /*0170*/  LDG.E R3, desc[UR4][R10.64] ;  /* 0x000000040a037981 */ /* 0x000f68000c1e1900 */
[----:B------:R-:W4:Y:S04]  /*0180*/  LDG.E R15, desc[UR4][R12.64] ;  /* 0x000000040c0f7981 */ /* 0x000f28000c1e1900 */
[----:B------:R-:W4:Y:S04]  /*0190*/  LDG.E R19, desc[UR4][R10.64+0x4] ;  /* 0x000004040a137981 */ /* 0x000f28000c1e1900 */
[----:B------:R-:W4:Y:S04]  /*01a0*/  LDG.E R21, desc[UR4][R12.64+0x4] ;  /* 0x000004040c157981 */ /* 0x000f28000c1e1900 */
[----:B------:R-:W4:Y:S04]  /*01b0*/  LDG.E R23, desc[UR4][R8.64+0x8] ;  /* 0x0000080408177981 */ /* 0x000f28000c1e1900 */
[----:B------:R-:W4:Y:S04]  /*01c0*/  LDG.E R25, desc[UR4][R10.64+0x8] ;  /* 0x000008040a197981 */ /* 0x000f28000c1e1900 */
[----:B------:R-:W4:Y:S01]  /*01d0*/  LDG.E R27, desc[UR4][R12.64+0x8] ;  /* 0x000008040c1b7981 */ /* 0x000f22000c1e1900 */
[----:B------:R-:W-:-:S04]  /*01e0*/  IMAD R5, R4, R2, R5 ;  /* 0x0000000204057224 */ /* 0x000fc800078e0205 */
[----:B--2---:R-:W-:-:S04]  /*01f0*/  IMAD.WIDE R6, R5, 0x4, R6 ;  /* 0x0000000405067825 */ /* 0x004fc800078e0206 */
[----:B---3--:R-:W-:-:S04]  /*0200*/  FFMA R0, RZ, R0, RZ ;  /* 0x00000000ff007223 */ /* 0x008fc800000000ff */
[----:B-----5:R-:W-:-:S04]  /*0210*/  FFMA R0, R3, -0.25, R0 ;  /* 0xbe80000003007823 */ /* 0x020fc80000000000 */
[----:B----4-:R-:W-:-:S04]  /*0220*/  FFMA R0, RZ, R15, R0 ;  /* 0x0000000fff007223 */ /* 0x010fc80000000000 */
[----:B------:R-:W-:-:S04]  /*0230*/  FFMA R0, R17, -0.25, R0 ;  /* 0xbe80000011007823 */ /* 0x000fc80000000000 */
[----:B------:R-:W-:-:S04]  /*0240*/  FADD R0, R0, R19 ;  /* 0x0000001300007221 */ /* 0x000fc80000000000 */
[----:B------:R-:W-:-:S04]  /*0250*/  FFMA R0, R21, -0.25, R0 ;  /* 0xbe80000015007823 */ /* 0x000fc80000000000 */
[----:B------:R-:W-:-:S04]  /*0260*/  FFMA R0, RZ, R23, R0 ;  /* 0x00000017ff007223 */ /* 0x000fc80000000000 */
[----:B------:R-:W-:-:S04]  /*0270*/  FFMA R0, R25, -0.25, R0 ;  /* 0xbe80000019007823 */ /* 0x000fc80000000000 */
[----:B------:R-:W-:-:S05]  /*0280*/  FFMA R27, RZ, R27, R0 ;  /* 0x0000001bff1b7223 */ /* 0x000fca0000000000 */
[----:B------:R-:W-:Y:S01]  /*0290*/  STG.E desc[UR4][R6.64], R27 ;  /* 0x0000001b06007986 */ /* 0x000fe2000c101904 */
[----:B------:R-:W-:Y:S05]  /*02a0*/  EXIT ;  /* 0x000000000000794d */ /* 0x000fea0003800000 */
.L_x_30:
        /* <DEDUP_REMOVED lines=13> */
.L_x_35:


//--------------------- .nv.shared.reserved.0     --------------------------
	.section	.nv.shared.reserved.0,"aw",@nobits
	.weak		__nv_reservedSMEM_offset_0_alias
	.size		__nv_reservedSMEM_offset_0_alias, 0, 64
	.other		__nv_reservedSMEM_offset_0_alias,@"STO_CUDA_RESERVED_SHARED STV_DEFAULT"
__nv_reservedSMEM_offset_0_alias:
	.zero		0
	.zero		64


//--------------------- .nv.constant0._Z8copy_gpuPfS_ll --------------------------
	.section	.nv.constant0._Z8copy_gpuPfS_ll,"a",@progbits
	.sectionflags	@""
	.align	4
.nv.constant0._Z8copy_gpuPfS_ll:
	.zero		928


//--------------------- .nv.constant0._Z8copy_gpuPdS_ll --------------------------
	.section	.nv.constant0._Z8copy_gpuPdS_ll,"a",@progbits
	.sectionflags	@""
	.align	4
.nv.constant0._Z8copy_gpuPdS_ll:
	.zero		928


//--------------------- .nv.constant0._Z10ConvKernelPdS_ll --------------------------
	.section	.nv.constant0._Z10ConvKernelPdS_ll,"a",@progbits
	.sectionflags	@""
	.align	4
.nv.constant0._Z10ConvKernelPdS_ll:
	.zero		928


//--------------------- .nv.constant0._Z10ConvKernelPfS_ll --------------------------
	.section	.nv.constant0._Z10ConvKernelPfS_ll,"a",@progbits
	.sectionflags	@""
	.align	4
.nv.constant0._Z10ConvKernelPfS_ll:
	.zero		928


//--------------------- .nv.constant0._Z15convolve_globalPfS_ii --------------------------
	.section	.nv.constant0._Z15convolve_globalPfS_ii,"a",@progbits
	.sectionflags	@""
	.align	4
.nv.constant0._Z15convolve_globalPfS_ii:
	.zero		920


//--------------------- SYMBOLS --------------------------

	.type		.nv.reservedSmem.offset0,@object
	.size		.nv.reservedSmem.offset0,0x4
